// auto-generated by cutlass_sweep.gemm — config: {"arch": "sm_90", "cluster_m": 4, "cluster_n": 1, "dtype": "fp16", "dtype_b": "fp16", "layout": "tt", "stages": 6, "tile_k": 64, "tile_m": 128, "tile_n": 128}
#include "cutlass/cutlass.h"
#include "cutlass/gemm/collective/collective_builder.hpp"
#include "cutlass/gemm/device/gemm_universal_adapter.h"
#include "cutlass/gemm/kernel/gemm_universal.hpp"
#include "cutlass/epilogue/collective/collective_builder.hpp"

using ElemA = cutlass::half_t;
using ElemB = cutlass::half_t;
using ElemCD = cutlass::half_t;
using Acc  = float;
using TileShape    = cute::Shape<cute::_128, cute::_128, cute::_64>;
using ClusterShape = cute::Shape<cute::_4, cute::_1, cute::_1>;

using CollectiveEpilogue = typename cutlass::epilogue::collective::CollectiveBuilder<
    cutlass::arch::Sm90, cutlass::arch::OpClassTensorOp,
    TileShape, ClusterShape,
    cutlass::epilogue::collective::EpilogueTileAuto,
    Acc, Acc,
    ElemCD, cutlass::layout::RowMajor, 128 / cutlass::sizeof_bits<ElemCD>::value,
    ElemCD, cutlass::layout::RowMajor, 128 / cutlass::sizeof_bits<ElemCD>::value,
    cutlass::epilogue::collective::EpilogueScheduleAuto
  >::CollectiveOp;

using CollectiveMainloop = typename cutlass::gemm::collective::CollectiveBuilder<
    cutlass::arch::Sm90, cutlass::arch::OpClassTensorOp,
    ElemA, cutlass::layout::ColumnMajor, 128 / cutlass::sizeof_bits<ElemA>::value,
    ElemB, cutlass::layout::ColumnMajor, 128 / cutlass::sizeof_bits<ElemB>::value,
    Acc,
    TileShape, ClusterShape,
    cutlass::gemm::collective::StageCount<6>,
    cutlass::gemm::collective::KernelScheduleAuto
  >::CollectiveOp;

using GemmKernel = cutlass::gemm::kernel::GemmUniversal<
    cute::Shape<int,int,int,int>,
    CollectiveMainloop,
    CollectiveEpilogue
>;
using Gemm = cutlass::gemm::device::GemmUniversalAdapter<GemmKernel>;

// Force the device kernel symbol into the cubin without needing a host main.
auto* _anchor = &cutlass::device_kernel<GemmKernel>;


// ===== COMPILED SASS (sm_90a) =====

	.target	sm_90a

	.elftype	@"ET_EXEC"


//--------------------- .note.nv.tkinfo           --------------------------
	.section	.note.nv.tkinfo,"",@"SHT_NOTE"
	.sectionflags	@"SHF_NOTE_NV_TKINFO"
	.tkinfo
        /*0018*/ 	.word	0x00000002
        /*0030*/ 	.string	""
        /*0030*/ 	.string	"ptxas"
        /*0030*/ 	.string	"Cuda compilation tools, release 13.0, V13.0.88"
        /*0030*/ 	.string	"Build cuda_13.0.r13.0/compiler.36424714_0"
        /*0030*/ 	.string	"-arch sm_90a -m 64 "



//--------------------- .note.nv.cuinfo           --------------------------
	.section	.note.nv.cuinfo,"",@"SHT_NOTE"
	.sectionflags	@"SHF_NOTE_NV_CUINFO"
        /*0018*/ 	.short	0x0002
        /*001a*/ 	.short	0x005a
        /*001c*/ 	.short	0x0082
	.zero		2


//--------------------- .nv.info                  --------------------------
	.section	.nv.info,"",@"SHT_CUDA_INFO"
	.align	4


	//----- nvinfo : EIATTR_REGCOUNT
	.align		4
        /*0000*/ 	.byte	0x04, 0x2f
        /*0002*/ 	.short	(.L_15 - .L_14)
	.align		4
.L_14:
        /*0004*/ 	.word	index@(_ZN7cutlass13device_kernelINS_4gemm6kernel13GemmUniversalIN4cute5tupleIJiiiiEEENS1_10collective13CollectiveMmaINS1_34MainloopSm90TmaGmmaWarpSpecializedILi6ENS5_IJNS4_1CILi4EEENSA_ILi1EEESC_EEENS1_35KernelTmaWarpSpecializedCooperativeEEENS5_IJNSA_ILi128EEESG_NSA_ILi64EEEEEENS_6half_tENS5_IJSC_llEEESJ_NS5_IJlSC_lEEENS4_8TiledMMAINS4_8MMA_AtomIJNS4_4SM904GMMA26MMA_64x128x16_F32F16F16_SSILNSP_5MajorE1ELSR_0ELNSP_7ScaleInE1ELSS_1EEEEEENS4_6LayoutINS5_IJNSA_ILi2EEESC_SC_EEENS5_IJSC_NSA_ILi0EEESY_EEEEENS5_IJNS4_10UnderscoreES11_S11_EEEEENS4_13SM90_TMA_LOADENS4_14ComposedLayoutINS4_7SwizzleILi3ELi4ELi3EEENS4_18smem_ptr_flag_bitsILi16EEENSV_INS5_IJSH_NSA_ILi8EEEEEENS5_IJSC_SH_EEEEEEEvNS4_8identityENS4_23SM90_TMA_LOAD_MULTICASTENS15_IS17_S19_NSV_INS5_IJS1A_SH_EEENS5_IJSH_SC_EEEEEEEvS1F_EENS_8epilogue10collective6detail29Sm90TmaWarpSpecializedAdapterINS1N_15DefaultEpilogueISJ_SL_SL_NS1M_6thread17LinearCombinationISJ_Li1EffLNS1R_9ScaleType4KindE0ELNS_15FloatRoundStyleE2ESJ_EENS1_15EpilogueDefaultEEEEEvvEEEEvNT_6ParamsE)
        /*0008*/ 	.word	0x000000a8


	//----- nvinfo : EIATTR_FRAME_SIZE
	.align		4
.L_15:
        /*000c*/ 	.byte	0x04, 0x11
        /*000e*/ 	.short	(.L_17 - .L_16)
	.align		4
.L_16:
        /*0010*/ 	.word	index@(_ZN7cutlass13device_kernelINS_4gemm6kernel13GemmUniversalIN4cute5tupleIJiiiiEEENS1_10collective13CollectiveMmaINS1_34MainloopSm90TmaGmmaWarpSpecializedILi6ENS5_IJNS4_1CILi4EEENSA_ILi1EEESC_EEENS1_35KernelTmaWarpSpecializedCooperativeEEENS5_IJNSA_ILi128EEESG_NSA_ILi64EEEEEENS_6half_tENS5_IJSC_llEEESJ_NS5_IJlSC_lEEENS4_8TiledMMAINS4_8MMA_AtomIJNS4_4SM904GMMA26MMA_64x128x16_F32F16F16_SSILNSP_5MajorE1ELSR_0ELNSP_7ScaleInE1ELSS_1EEEEEENS4_6LayoutINS5_IJNSA_ILi2EEESC_SC_EEENS5_IJSC_NSA_ILi0EEESY_EEEEENS5_IJNS4_10UnderscoreES11_S11_EEEEENS4_13SM90_TMA_LOADENS4_14ComposedLayoutINS4_7SwizzleILi3ELi4ELi3EEENS4_18smem_ptr_flag_bitsILi16EEENSV_INS5_IJSH_NSA_ILi8EEEEEENS5_IJSC_SH_EEEEEEEvNS4_8identityENS4_23SM90_TMA_LOAD_MULTICASTENS15_IS17_S19_NSV_INS5_IJS1A_SH_EEENS5_IJSH_SC_EEEEEEEvS1F_EENS_8epilogue10collective6detail29Sm90TmaWarpSpecializedAdapterINS1N_15DefaultEpilogueISJ_SL_SL_NS1M_6thread17LinearCombinationISJ_Li1EffLNS1R_9ScaleType4KindE0ELNS_15FloatRoundStyleE2ESJ_EENS1_15EpilogueDefaultEEEEEvvEEEEvNT_6ParamsE)
        /*0014*/ 	.word	0x00000000


	//----- nvinfo : EIATTR_MIN_STACK_SIZE
	.align		4
.L_17:
        /*0018*/ 	.byte	0x04, 0x12
        /*001a*/ 	.short	(.L_19 - .L_18)
	.align		4
.L_18:
        /*001c*/ 	.word	index@(_ZN7cutlass13device_kernelINS_4gemm6kernel13GemmUniversalIN4cute5tupleIJiiiiEEENS1_10collective13CollectiveMmaINS1_34MainloopSm90TmaGmmaWarpSpecializedILi6ENS5_IJNS4_1CILi4EEENSA_ILi1EEESC_EEENS1_35KernelTmaWarpSpecializedCooperativeEEENS5_IJNSA_ILi128EEESG_NSA_ILi64EEEEEENS_6half_tENS5_IJSC_llEEESJ_NS5_IJlSC_lEEENS4_8TiledMMAINS4_8MMA_AtomIJNS4_4SM904GMMA26MMA_64x128x16_F32F16F16_SSILNSP_5MajorE1ELSR_0ELNSP_7ScaleInE1ELSS_1EEEEEENS4_6LayoutINS5_IJNSA_ILi2EEESC_SC_EEENS5_IJSC_NSA_ILi0EEESY_EEEEENS5_IJNS4_10UnderscoreES11_S11_EEEEENS4_13SM90_TMA_LOADENS4_14ComposedLayoutINS4_7SwizzleILi3ELi4ELi3EEENS4_18smem_ptr_flag_bitsILi16EEENSV_INS5_IJSH_NSA_ILi8EEEEEENS5_IJSC_SH_EEEEEEEvNS4_8identityENS4_23SM90_TMA_LOAD_MULTICASTENS15_IS17_S19_NSV_INS5_IJS1A_SH_EEENS5_IJSH_SC_EEEEEEEvS1F_EENS_8epilogue10collective6detail29Sm90TmaWarpSpecializedAdapterINS1N_15DefaultEpilogueISJ_SL_SL_NS1M_6thread17LinearCombinationISJ_Li1EffLNS1R_9ScaleType4KindE0ELNS_15FloatRoundStyleE2ESJ_EENS1_15EpilogueDefaultEEEEEvvEEEEvNT_6ParamsE)
        /*0020*/ 	.word	0x00000000
.L_19:


//--------------------- .nv.compat                --------------------------
	.section	.nv.compat,"",@"SHT_CUDA_COMPAT_INFO"
	.align	4
        /*0000*/ 	.byte	0x02, 0x09, 0x01, 0x00, 0x02, 0x02, 0x04, 0x00, 0x02, 0x05, 0x05, 0x00, 0x03, 0x07, 0x01, 0x01
        /*0010*/ 	.byte	0x02, 0x03, 0x01, 0x00, 0x02, 0x06, 0x01, 0x00, 0x04, 0x0b, 0x08, 0x00, 0x00, 0x00, 0x00, 0x00
        /*0020*/ 	.byte	0x00, 0x00, 0x00, 0x00


//--------------------- .nv.info._ZN7cutlass13device_kernelINS_4gemm6kernel13GemmUniversalIN4cute5tupleIJiiiiEEENS1_10collective13CollectiveMmaINS1_34MainloopSm90TmaGmmaWarpSpecializedILi6ENS5_IJNS4_1CILi4EEENSA_ILi1EEESC_EEENS1_35KernelTmaWarpSpecializedCooperativeEEENS5_IJNSA_ILi128EEESG_NSA_ILi64EEEEEENS_6half_tENS5_IJSC_llEEESJ_NS5_IJlSC_lEEENS4_8TiledMMAINS4_8MMA_AtomIJNS4_4SM904GMMA26MMA_64x128x16_F32F16F16_SSILNSP_5MajorE1ELSR_0ELNSP_7ScaleInE1ELSS_1EEEEEENS4_6LayoutINS5_IJNSA_ILi2EEESC_SC_EEENS5_IJSC_NSA_ILi0EEESY_EEEEENS5_IJNS4_10UnderscoreES11_S11_EEEEENS4_13SM90_TMA_LOADENS4_14ComposedLayoutINS4_7SwizzleILi3ELi4ELi3EEENS4_18smem_ptr_flag_bitsILi16EEENSV_INS5_IJSH_NSA_ILi8EEEEEENS5_IJSC_SH_EEEEEEEvNS4_8identityENS4_23SM90_TMA_LOAD_MULTICASTENS15_IS17_S19_NSV_INS5_IJS1A_SH_EEENS5_IJSH_SC_EEEEEEEvS1F_EENS_8epilogue10collective6detail29Sm90TmaWarpSpecializedAdapterINS1N_15DefaultEpilogueISJ_SL_SL_NS1M_6thread17LinearCombinationISJ_Li1EffLNS1R_9ScaleType4KindE0ELNS_15FloatRoundStyleE2ESJ_EENS1_15EpilogueDefaultEEEEEvvEEEEvNT_6ParamsE --------------------------
	.section	.nv.info._ZN7cutlass13device_kernelINS_4gemm6kernel13GemmUniversalIN4cute5tupleIJiiiiEEENS1_10collective13CollectiveMmaINS1_34MainloopSm90TmaGmmaWarpSpecializedILi6ENS5_IJNS4_1CILi4EEENSA_ILi1EEESC_EEENS1_35KernelTmaWarpSpecializedCooperativeEEENS5_IJNSA_ILi128EEESG_NSA_ILi64EEEEEENS_6half_tENS5_IJSC_llEEESJ_NS5_IJlSC_lEEENS4_8TiledMMAINS4_8MMA_AtomIJNS4_4SM904GMMA26MMA_64x128x16_F32F16F16_SSILNSP_5MajorE1ELSR_0ELNSP_7ScaleInE1ELSS_1EEEEEENS4_6LayoutINS5_IJNSA_ILi2EEESC_SC_EEENS5_IJSC_NSA_ILi0EEESY_EEEEENS5_IJNS4_10UnderscoreES11_S11_EEEEENS4_13SM90_TMA_LOADENS4_14ComposedLayoutINS4_7SwizzleILi3ELi4ELi3EEENS4_18smem_ptr_flag_bitsILi16EEENSV_INS5_IJSH_NSA_ILi8EEEEEENS5_IJSC_SH_EEEEEEEvNS4_8identityENS4_23SM90_TMA_LOAD_MULTICASTENS15_IS17_S19_NSV_INS5_IJS1A_SH_EEENS5_IJSH_SC_EEEEEEEvS1F_EENS_8epilogue10collective6detail29Sm90TmaWarpSpecializedAdapterINS1N_15DefaultEpilogueISJ_SL_SL_NS1M_6thread17LinearCombinationISJ_Li1EffLNS1R_9ScaleType4KindE0ELNS_15FloatRoundStyleE2ESJ_EENS1_15EpilogueDefaultEEEEEvvEEEEvNT_6ParamsE,"",@"SHT_CUDA_INFO"
	.sectionflags	@""
	.align	4


	//----- nvinfo : EIATTR_CUDA_API_VERSION
	.align		4
        /*0000*/ 	.byte	0x04, 0x37
        /*0002*/ 	.short	(.L_21 - .L_20)
.L_20:
        /*0004*/ 	.word	0x00000082


	//----- nvinfo : EIATTR_KPARAM_INFO
	.align		4
.L_21:
        /*0008*/ 	.byte	0x04, 0x17
        /*000a*/ 	.short	(.L_23 - .L_22)
.L_22:
        /*000c*/ 	.word	0x00000000
        /*0010*/ 	.short	0x0000
        /*0012*/ 	.short	0x0070
        /*0014*/ 	.byte	0x00, 0xf0, 0x01, 0x10


	//----- nvinfo : EIATTR_SPARSE_MMA_MASK
	.align		4
.L_23:
        /*0018*/ 	.byte	0x03, 0x50
        /*001a*/ 	.short	0x0000


	//----- nvinfo : EIATTR_MAXREG_COUNT
	.align		4
        /*001c*/ 	.byte	0x03, 0x1b
        /*001e*/ 	.short	0x00a8


	//----- nvinfo : EIATTR_NUM_BARRIERS
	.align		4
        /*0020*/ 	.byte	0x02, 0x4c
        /*0022*/ 	.byte	0x01
	.zero		1


	//----- nvinfo : EIATTR_EXTERNS
	.align		4
        /*0024*/ 	.byte	0x04, 0x0f
        /*0026*/ 	.short	(.L_25 - .L_24)


	//   ....[0]....
	.align		4
.L_24:
        /*0028*/ 	.word	index@(__assertfail)


	//----- nvinfo : EIATTR_MERCURY_ISA_VERSION
	.align		4
.L_25:
        /*002c*/ 	.byte	0x03, 0x5f
        /*002e*/ 	.short	0x0101


	//----- nvinfo : EIATTR_INT_WARP_WIDE_INSTR_OFFSETS
	.align		4
        /*0030*/ 	.byte	0x04, 0x31
        /*0032*/ 	.short	(.L_27 - .L_26)


	//   ....[0]....
.L_26:
        /*0034*/ 	.word	0x00000520


	//   ....[1]....
        /*0038*/ 	.word	0x00000540


	//   ....[2]....
        /*003c*/ 	.word	0x000006f0


	//   ....[3]....
        /*0040*/ 	.word	0x00001f50


	//----- nvinfo : EIATTR_COOP_GROUP_MASK_REGIDS
	.align		4
.L_27:
        /*0044*/ 	.byte	0x04, 0x29
        /*0046*/ 	.short	(.L_29 - .L_28)


	//   ....[0]....
.L_28:
        /*0048*/ 	.word	0xffffffff


	//   ....[1]....
        /*004c*/ 	.word	0xffffffff


	//   ....[2]....
        /*0050*/ 	.word	0xffffffff


	//   ....[3]....
        /*0054*/ 	.word	0xffffffff


	//   ....[4]....
        /*0058*/ 	.word	0xffffffff


	//   ....[5]....
        /*005c*/ 	.word	0xffffffff


	//----- nvinfo : EIATTR_COOP_GROUP_INSTR_OFFSETS
	.align		4
.L_29:
        /*0060*/ 	.byte	0x04, 0x28
        /*0062*/ 	.short	(.L_31 - .L_30)


	//   ....[0]....
.L_30:
        /*0064*/ 	.word	0x00000060


	//   ....[1]....
        /*0068*/ 	.word	0x00000070


	//   ....[2]....
        /*006c*/ 	.word	0x00000130


	//   ....[3]....
        /*0070*/ 	.word	0x00000340


	//   ....[4]....
        /*0074*/ 	.word	0x00000860


	//   ....[5]....
        /*0078*/ 	.word	0x000014e0


	//----- nvinfo : EIATTR_REG_RECONFIG
	.align		4
.L_31:
        /*007c*/ 	.byte	0x01, 0x54
	.zero		2


	//----- nvinfo : EIATTR_SYSCALL_OFFSETS
	.align		4
        /*0080*/ 	.byte	0x04, 0x46
        /*0082*/ 	.short	(.L_33 - .L_32)


	//   ....[0]....
.L_32:
        /*0084*/ 	.word	0x000016c0


	//----- nvinfo : EIATTR_MBARRIER_INSTR_OFFSETS
	.align		4
.L_33:
        /*0088*/ 	.byte	0x04, 0x39
        /*008a*/ 	.short	(.L_35 - .L_34)


	//   ....[0]....
.L_34:
        /*008c*/ 	.word	0x00000250
        /*0090*/ 	.word	0x000000ff
        /*0094*/ 	.word	0x00000000
        /*0098*/ 	.short	0x0100
        /*009a*/ 	.byte	0x08
	.zero		1


	//   ....[1]....
        /*009c*/ 	.word	0x00000260
        /*00a0*/ 	.word	0x000000ff
        /*00a4*/ 	.word	0x00000030
        /*00a8*/ 	.short	0x0100
        /*00aa*/ 	.byte	0x08
	.zero		1


	//   ....[2]....
        /*00ac*/ 	.word	0x00000270
        /*00b0*/ 	.word	0x000000ff
        /*00b4*/ 	.word	0x00000008
        /*00b8*/ 	.short	0x0100
        /*00ba*/ 	.byte	0x08
	.zero		1


	//   ....[3]....
        /*00bc*/ 	.word	0x00000280
        /*00c0*/ 	.word	0x000000ff
        /*00c4*/ 	.word	0x00000038
        /*00c8*/ 	.short	0x0100
        /*00ca*/ 	.byte	0x08
	.zero		1


	//   ....[4]....
        /*00cc*/ 	.word	0x00000290
        /*00d0*/ 	.word	0x000000ff
        /*00d4*/ 	.word	0x00000010
        /*00d8*/ 	.short	0x0100
        /*00da*/ 	.byte	0x08
	.zero		1


	//   ....[5]....
        /*00dc*/ 	.word	0x000002a0
        /*00e0*/ 	.word	0x000000ff
        /*00e4*/ 	.word	0x00000040
        /*00e8*/ 	.short	0x0100
        /*00ea*/ 	.byte	0x08
	.zero		1


	//   ....[6]....
        /*00ec*/ 	.word	0x000002b0
        /*00f0*/ 	.word	0x000000ff
        /*00f4*/ 	.word	0x00000018
        /*00f8*/ 	.short	0x0100
        /*00fa*/ 	.byte	0x08
	.zero		1


	//   ....[7]....
        /*00fc*/ 	.word	0x000002c0
        /*0100*/ 	.word	0x000000ff
        /*0104*/ 	.word	0x00000048
        /*0108*/ 	.short	0x0100
        /*010a*/ 	.byte	0x08
	.zero		1


	//   ....[8]....
        /*010c*/ 	.word	0x000002d0
        /*0110*/ 	.word	0x000000ff
        /*0114*/ 	.word	0x00000020
        /*0118*/ 	.short	0x0100
        /*011a*/ 	.byte	0x08
	.zero		1


	//   ....[9]....
        /*011c*/ 	.word	0x000002e0
        /*0120*/ 	.word	0x000000ff
        /*0124*/ 	.word	0x00000050
        /*0128*/ 	.short	0x0100
        /*012a*/ 	.byte	0x08
	.zero		1


	//   ....[10]....
        /*012c*/ 	.word	0x000002f0
        /*0130*/ 	.word	0x000000ff
        /*0134*/ 	.word	0x00000028
        /*0138*/ 	.short	0x0100
        /*013a*/ 	.byte	0x08
	.zero		1


	//   ....[11]....
        /*013c*/ 	.word	0x00000300
        /*0140*/ 	.word	0x000000ff
        /*0144*/ 	.word	0x00000058
        /*0148*/ 	.short	0x0100
        /*014a*/ 	.byte	0x08
	.zero		1


	//   ....[12]....
        /*014c*/ 	.word	0x00000770
        /*0150*/ 	.word	0x000000ff
        /*0154*/ 	.word	0x00000070
        /*0158*/ 	.short	0x0100
        /*015a*/ 	.byte	0x06
	.zero		1


	//   ....[13]....
        /*015c*/ 	.word	0x00000810
        /*0160*/ 	.word	0x000000ff
        /*0164*/ 	.word	0x00000078
        /*0168*/ 	.short	0x0100
        /*016a*/ 	.byte	0x06
	.zero		1


	//   ....[14]....
        /*016c*/ 	.word	0x00001780
        /*0170*/ 	.word	0x00000003
        /*0174*/ 	.word	0x00000000
        /*0178*/ 	.short	0x010a
        /*017a*/ 	.byte	0x3f
	.zero		1


	//   ....[15]....
        /*017c*/ 	.word	0x000017e0
        /*0180*/ 	.word	0x00000003
        /*0184*/ 	.word	0x00000000
        /*0188*/ 	.short	0x010a
        /*018a*/ 	.byte	0x3f
	.zero		1


	//   ....[16]....
        /*018c*/ 	.word	0x00001b60
        /*0190*/ 	.word	0x00000005
        /*0194*/ 	.word	0x00000000
        /*0198*/ 	.short	0x010a
        /*019a*/ 	.byte	0x3f
	.zero		1


	//   ....[17]....
        /*019c*/ 	.word	0x00001ba0
        /*01a0*/ 	.word	0x00000005
        /*01a4*/ 	.word	0x00000000
        /*01a8*/ 	.short	0x010a
        /*01aa*/ 	.byte	0x3f
	.zero		1


	//   ....[18]....
        /*01ac*/ 	.word	0x00001e00
        /*01b0*/ 	.word	0x00000004
        /*01b4*/ 	.word	0x00000000
        /*01b8*/ 	.short	0x0101
        /*01ba*/ 	.byte	0x3f
	.zero		1


	//   ....[19]....
        /*01bc*/ 	.word	0x00001ff0
        /*01c0*/ 	.word	0x00000000
        /*01c4*/ 	.word	0x00000000
        /*01c8*/ 	.short	0x0101
        /*01ca*/ 	.byte	0x3f
	.zero		1


	//   ....[20]....
        /*01cc*/ 	.word	0x00007140
        /*01d0*/ 	.word	0x00000017
        /*01d4*/ 	.word	0x00000030
        /*01d8*/ 	.short	0x010a
        /*01da*/ 	.byte	0x3f
	.zero		1


	//   ....[21]....
        /*01dc*/ 	.word	0x00007520
        /*01e0*/ 	.word	0x00000006
        /*01e4*/ 	.word	0x00000078
        /*01e8*/ 	.short	0x0101
        /*01ea*/ 	.byte	0x3f
	.zero		1


	//   ....[22]....
        /*01ec*/ 	.word	0x00007c70
        /*01f0*/ 	.word	0x00000007
        /*01f4*/ 	.word	0x00000000
        /*01f8*/ 	.short	0x010a
        /*01fa*/ 	.byte	0x3f
	.zero		1


	//   ....[23]....
        /*01fc*/ 	.word	0x00007cf0
        /*0200*/ 	.word	0x00000006
        /*0204*/ 	.word	0x00000000
        /*0208*/ 	.short	0x010a
        /*020a*/ 	.byte	0x3f
	.zero		1


	//   ....[24]....
        /*020c*/ 	.word	0x00007d80
        /*0210*/ 	.word	0x00000007
        /*0214*/ 	.word	0x00000000
        /*0218*/ 	.short	0x010a
        /*021a*/ 	.byte	0x3f
	.zero		1


	//   ....[25]....
        /*021c*/ 	.word	0x00007e10
        /*0220*/ 	.word	0x00000006
        /*0224*/ 	.word	0x00000000
        /*0228*/ 	.short	0x010a
        /*022a*/ 	.byte	0x3f
	.zero		1


	//   ....[26]....
        /*022c*/ 	.word	0x00007ea0
        /*0230*/ 	.word	0x00000007
        /*0234*/ 	.word	0x00000000
        /*0238*/ 	.short	0x010a
        /*023a*/ 	.byte	0x3f
	.zero		1


	//   ....[27]....
        /*023c*/ 	.word	0x00007f30
        /*0240*/ 	.word	0x00000005
        /*0244*/ 	.word	0x00000000
        /*0248*/ 	.short	0x010a
        /*024a*/ 	.byte	0x3f
	.zero		1


	//   ....[28]....
        /*024c*/ 	.word	0x00007f90
        /*0250*/ 	.word	0x00000003
        /*0254*/ 	.word	0x00000000
        /*0258*/ 	.short	0x010a
        /*025a*/ 	.byte	0x3f
	.zero		1


	//   ....[29]....
        /*025c*/ 	.word	0x00007fe0
        /*0260*/ 	.word	0x00000005
        /*0264*/ 	.word	0x00000000
        /*0268*/ 	.short	0x010a
        /*026a*/ 	.byte	0x3f
	.zero		1


	//   ....[30]....
        /*026c*/ 	.word	0x000080b0
        /*0270*/ 	.word	0x00000017
        /*0274*/ 	.word	0x00000030
        /*0278*/ 	.short	0x010a
        /*027a*/ 	.byte	0x3f
	.zero		1


	//   ....[31]....
        /*027c*/ 	.word	0x00008180
        /*0280*/ 	.word	0x00000007
        /*0284*/ 	.word	0x00000000
        /*0288*/ 	.short	0x010a
        /*028a*/ 	.byte	0x3f
	.zero		1


	//   ....[32]....
        /*028c*/ 	.word	0x000081d0
        /*0290*/ 	.word	0x00000006
        /*0294*/ 	.word	0x00000000
        /*0298*/ 	.short	0x010a
        /*029a*/ 	.byte	0x3f
	.zero		1


	//   ....[33]....
        /*029c*/ 	.word	0x00008220
        /*02a0*/ 	.word	0x00000007
        /*02a4*/ 	.word	0x00000000
        /*02a8*/ 	.short	0x010a
        /*02aa*/ 	.byte	0x3f
	.zero		1


	//   ....[34]....
        /*02ac*/ 	.word	0x00008270
        /*02b0*/ 	.word	0x00000006
        /*02b4*/ 	.word	0x00000000
        /*02b8*/ 	.short	0x010a
        /*02ba*/ 	.byte	0x3f
	.zero		1


	//   ....[35]....
        /*02bc*/ 	.word	0x000082c0
        /*02c0*/ 	.word	0x00000007
        /*02c4*/ 	.word	0x00000000
        /*02c8*/ 	.short	0x010a
        /*02ca*/ 	.byte	0x3f
	.zero		1


	//----- nvinfo : EIATTR_NUM_MBARRIERS
	.align		4
.L_35:
        /*02cc*/ 	.byte	0x03, 0x38
        /*02ce*/ 	.short	0x000e


	//----- nvinfo : EIATTR_EXIT_INSTR_OFFSETS
	.align		4
        /*02d0*/ 	.byte	0x04, 0x1c
        /*02d2*/ 	.short	(.L_37 - .L_36)


	//   ....[0]....
.L_36:
        /*02d4*/ 	.word	0x00000a30


	//   ....[1]....
        /*02d8*/ 	.word	0x00001240


	//   ....[2]....
        /*02dc*/ 	.word	0x000068a0


	//   ....[3]....
        /*02e0*/ 	.word	0x00006e00


	//   ....[4]....
        /*02e4*/ 	.word	0x00007f80


	//----- nvinfo : EIATTR_MAX_THREADS
	.align		4
.L_37:
        /*02e8*/ 	.byte	0x04, 0x05
        /*02ea*/ 	.short	(.L_39 - .L_38)
.L_38:
        /*02ec*/ 	.word	0x00000180
        /*02f0*/ 	.word	0x00000001
        /*02f4*/ 	.word	0x00000001


	//----- nvinfo : EIATTR_CRS_STACK_SIZE
	.align		4
.L_39:
        /*02f8*/ 	.byte	0x04, 0x1e
        /*02fa*/ 	.short	(.L_41 - .L_40)
.L_40:
        /*02fc*/ 	.word	0x00000000


	//----- nvinfo : EIATTR_CBANK_PARAM_SIZE
	.align		4
.L_41:
        /*0300*/ 	.byte	0x03, 0x19
        /*0302*/ 	.short	0x0470


	//----- nvinfo : EIATTR_PARAM_CBANK
	.align		4
        /*0304*/ 	.byte	0x04, 0x0a
        /*0306*/ 	.short	(.L_43 - .L_42)
	.align		4
.L_42:
        /*0308*/ 	.word	index@(.nv.constant0._ZN7cutlass13device_kernelINS_4gemm6kernel13GemmUniversalIN4cute5tupleIJiiiiEEENS1_10collective13CollectiveMmaINS1_34MainloopSm90TmaGmmaWarpSpecializedILi6ENS5_IJNS4_1CILi4EEENSA_ILi1EEESC_EEENS1_35KernelTmaWarpSpecializedCooperativeEEENS5_IJNSA_ILi128EEESG_NSA_ILi64EEEEEENS_6half_tENS5_IJSC_llEEESJ_NS5_IJlSC_lEEENS4_8TiledMMAINS4_8MMA_AtomIJNS4_4SM904GMMA26MMA_64x128x16_F32F16F16_SSILNSP_5MajorE1ELSR_0ELNSP_7ScaleInE1ELSS_1EEEEEENS4_6LayoutINS5_IJNSA_ILi2EEESC_SC_EEENS5_IJSC_NSA_ILi0EEESY_EEEEENS5_IJNS4_10UnderscoreES11_S11_EEEEENS4_13SM90_TMA_LOADENS4_14ComposedLayoutINS4_7SwizzleILi3ELi4ELi3EEENS4_18smem_ptr_flag_bitsILi16EEENSV_INS5_IJSH_NSA_ILi8EEEEEENS5_IJSC_SH_EEEEEEEvNS4_8identityENS4_23SM90_TMA_LOAD_MULTICASTENS15_IS17_S19_NSV_INS5_IJS1A_SH_EEENS5_IJSH_SC_EEEEEEEvS1F_EENS_8epilogue10collective6detail29Sm90TmaWarpSpecializedAdapterINS1N_15DefaultEpilogueISJ_SL_SL_NS1M_6thread17LinearCombinationISJ_Li1EffLNS1R_9ScaleType4KindE0ELNS_15FloatRoundStyleE2ESJ_EENS1_15EpilogueDefaultEEEEEvvEEEEvNT_6ParamsE)
        /*030c*/ 	.short	0x0210
        /*030e*/ 	.short	0x0470


	//----- nvinfo : EIATTR_SW_WAR
	.align		4
.L_43:
        /*0310*/ 	.byte	0x04, 0x36
        /*0312*/ 	.short	(.L_45 - .L_44)
.L_44:
        /*0314*/ 	.word	0x00000008
.L_45:


//--------------------- .nv.callgraph             --------------------------
	.section	.nv.callgraph,"",@"SHT_CUDA_CALLGRAPH"
	.align	4
	.sectionentsize	8
	.align		4
        /*0000*/ 	.word	0x00000000
	.align		4
        /*0004*/ 	.word	0xffffffff
	.align		4
        /*0008*/ 	.word	index@(_ZN7cutlass13device_kernelINS_4gemm6kernel13GemmUniversalIN4cute5tupleIJiiiiEEENS1_10collective13CollectiveMmaINS1_34MainloopSm90TmaGmmaWarpSpecializedILi6ENS5_IJNS4_1CILi4EEENSA_ILi1EEESC_EEENS1_35KernelTmaWarpSpecializedCooperativeEEENS5_IJNSA_ILi128EEESG_NSA_ILi64EEEEEENS_6half_tENS5_IJSC_llEEESJ_NS5_IJlSC_lEEENS4_8TiledMMAINS4_8MMA_AtomIJNS4_4SM904GMMA26MMA_64x128x16_F32F16F16_SSILNSP_5MajorE1ELSR_0ELNSP_7ScaleInE1ELSS_1EEEEEENS4_6LayoutINS5_IJNSA_ILi2EEESC_SC_EEENS5_IJSC_NSA_ILi0EEESY_EEEEENS5_IJNS4_10UnderscoreES11_S11_EEEEENS4_13SM90_TMA_LOADENS4_14ComposedLayoutINS4_7SwizzleILi3ELi4ELi3EEENS4_18smem_ptr_flag_bitsILi16EEENSV_INS5_IJSH_NSA_ILi8EEEEEENS5_IJSC_SH_EEEEEEEvNS4_8identityENS4_23SM90_TMA_LOAD_MULTICASTENS15_IS17_S19_NSV_INS5_IJS1A_SH_EEENS5_IJSH_SC_EEEEEEEvS1F_EENS_8epilogue10collective6detail29Sm90TmaWarpSpecializedAdapterINS1N_15DefaultEpilogueISJ_SL_SL_NS1M_6thread17LinearCombinationISJ_Li1EffLNS1R_9ScaleType4KindE0ELNS_15FloatRoundStyleE2ESJ_EENS1_15EpilogueDefaultEEEEEvvEEEEvNT_6ParamsE)
	.align		4
        /*000c*/ 	.word	index@(__assertfail)
	.align		4
        /*0010*/ 	.word	0x00000000
	.align		4
        /*0014*/ 	.word	0xfffffffe
	.align		4
        /*0018*/ 	.word	0x00000000
	.align		4
        /*001c*/ 	.word	0xfffffffd
	.align		4
        /*0020*/ 	.word	0x00000000
	.align		4
        /*0024*/ 	.word	0xfffffffc


//--------------------- .nv.constant4             --------------------------
	.section	.nv.constant4,"a",@progbits
	.align	8
	.align		8
.nv.constant4:
        /*0000*/ 	.dword	__assertfail
	.align		8
        /*0008*/ 	.dword	__unnamed_1
	.align		8
        /*0010*/ 	.dword	_ZN40_INTERNAL_45306e7a_4_k_cu_6c43edf2_217924cuda3std3__45__cpo5beginE
	.align		8
        /*0018*/ 	.dword	_ZN40_INTERNAL_45306e7a_4_k_cu_6c43edf2_217924cuda3std3__45__cpo3endE
	.align		8
        /*0020*/ 	.dword	_ZN40_INTERNAL_45306e7a_4_k_cu_6c43edf2_217924cuda3std3__45__cpo6cbeginE
	.align		8
        /*0028*/ 	.dword	_ZN40_INTERNAL_45306e7a_4_k_cu_6c43edf2_217924cuda3std3__45__cpo4cendE
	.align		8
        /*0030*/ 	.dword	_ZN40_INTERNAL_45306e7a_4_k_cu_6c43edf2_217924cuda3std3__442_GLOBAL__N__45306e7a_4_k_cu_6c43edf2_217926ignoreE
	.align		8
        /*0038*/ 	.dword	_ZN40_INTERNAL_45306e7a_4_k_cu_6c43edf2_217924cuda3std3__419piecewise_constructE
	.align		8
        /*0040*/ 	.dword	_ZN40_INTERNAL_45306e7a_4_k_cu_6c43edf2_217924cuda3std3__48in_placeE
	.align		8
        /*0048*/ 	.dword	_ZN40_INTERNAL_45306e7a_4_k_cu_6c43edf2_217924cuda3std6ranges3__45__cpo4swapE
	.align		8
        /*0050*/ 	.dword	_ZN40_INTERNAL_45306e7a_4_k_cu_6c43edf2_217924cuda3std6ranges3__45__cpo9iter_moveE
	.align		8
        /*0058*/ 	.dword	_ZN40_INTERNAL_45306e7a_4_k_cu_6c43edf2_217924cute7productE
	.align		8
        /*0060*/ 	.dword	_ZN40_INTERNAL_45306e7a_4_k_cu_6c43edf2_217924cute1_E
	.align		8
        /*0068*/ 	.dword	$str$22
	.align		8
        /*0070*/ 	.dword	$str$23


//--------------------- .text._ZN7cutlass13device_kernelINS_4gemm6kernel13GemmUniversalIN4cute5tupleIJiiiiEEENS1_10collective13CollectiveMmaINS1_34MainloopSm90TmaGmmaWarpSpecializedILi6ENS5_IJNS4_1CILi4EEENSA_ILi1EEESC_EEENS1_35KernelTmaWarpSpecializedCooperativeEEENS5_IJNSA_ILi128EEESG_NSA_ILi64EEEEEENS_6half_tENS5_IJSC_llEEESJ_NS5_IJlSC_lEEENS4_8TiledMMAINS4_8MMA_AtomIJNS4_4SM904GMMA26MMA_64x128x16_F32F16F16_SSILNSP_5MajorE1ELSR_0ELNSP_7ScaleInE1ELSS_1EEEEEENS4_6LayoutINS5_IJNSA_ILi2EEESC_SC_EEENS5_IJSC_NSA_ILi0EEESY_EEEEENS5_IJNS4_10UnderscoreES11_S11_EEEEENS4_13SM90_TMA_LOADENS4_14ComposedLayoutINS4_7SwizzleILi3ELi4ELi3EEENS4_18smem_ptr_flag_bitsILi16EEENSV_INS5_IJSH_NSA_ILi8EEEEEENS5_IJSC_SH_EEEEEEEvNS4_8identityENS4_23SM90_TMA_LOAD_MULTICASTENS15_IS17_S19_NSV_INS5_IJS1A_SH_EEENS5_IJSH_SC_EEEEEEEvS1F_EENS_8epilogue10collective6detail29Sm90TmaWarpSpecializedAdapterINS1N_15DefaultEpilogueISJ_SL_SL_NS1M_6thread17LinearCombinationISJ_Li1EffLNS1R_9ScaleType4KindE0ELNS_15FloatRoundStyleE2ESJ_EENS1_15EpilogueDefaultEEEEEvvEEEEvNT_6ParamsE --------------------------
	.section	.text._ZN7cutlass13device_kernelINS_4gemm6kernel13GemmUniversalIN4cute5tupleIJiiiiEEENS1_10collective13CollectiveMmaINS1_34MainloopSm90TmaGmmaWarpSpecializedILi6ENS5_IJNS4_1CILi4EEENSA_ILi1EEESC_EEENS1_35KernelTmaWarpSpecializedCooperativeEEENS5_IJNSA_ILi128EEESG_NSA_ILi64EEEEEENS_6half_tENS5_IJSC_llEEESJ_NS5_IJlSC_lEEENS4_8TiledMMAINS4_8MMA_AtomIJNS4_4SM904GMMA26MMA_64x128x16_F32F16F16_SSILNSP_5MajorE1ELSR_0ELNSP_7ScaleInE1ELSS_1EEEEEENS4_6LayoutINS5_IJNSA_ILi2EEESC_SC_EEENS5_IJSC_NSA_ILi0EEESY_EEEEENS5_IJNS4_10UnderscoreES11_S11_EEEEENS4_13SM90_TMA_LOADENS4_14ComposedLayoutINS4_7SwizzleILi3ELi4ELi3EEENS4_18smem_ptr_flag_bitsILi16EEENSV_INS5_IJSH_NSA_ILi8EEEEEENS5_IJSC_SH_EEEEEEEvNS4_8identityENS4_23SM90_TMA_LOAD_MULTICASTENS15_IS17_S19_NSV_INS5_IJS1A_SH_EEENS5_IJSH_SC_EEEEEEEvS1F_EENS_8epilogue10collective6detail29Sm90TmaWarpSpecializedAdapterINS1N_15DefaultEpilogueISJ_SL_SL_NS1M_6thread17LinearCombinationISJ_Li1EffLNS1R_9ScaleType4KindE0ELNS_15FloatRoundStyleE2ESJ_EENS1_15EpilogueDefaultEEEEEvvEEEEvNT_6ParamsE,"ax",@progbits
	.align	128
.text._ZN7cutlass13device_kernelINS_4gemm6kernel13GemmUniversalIN4cute5tupleIJiiiiEEENS1_10collective13CollectiveMmaINS1_34MainloopSm90TmaGmmaWarpSpecializedILi6ENS5_IJNS4_1CILi4EEENSA_ILi1EEESC_EEENS1_35KernelTmaWarpSpecializedCooperativeEEENS5_IJNSA_ILi128EEESG_NSA_ILi64EEEEEENS_6half_tENS5_IJSC_llEEESJ_NS5_IJlSC_lEEENS4_8TiledMMAINS4_8MMA_AtomIJNS4_4SM904GMMA26MMA_64x128x16_F32F16F16_SSILNSP_5MajorE1ELSR_0ELNSP_7ScaleInE1ELSS_1EEEEEENS4_6LayoutINS5_IJNSA_ILi2EEESC_SC_EEENS5_IJSC_NSA_ILi0EEESY_EEEEENS5_IJNS4_10UnderscoreES11_S11_EEEEENS4_13SM90_TMA_LOADENS4_14ComposedLayoutINS4_7SwizzleILi3ELi4ELi3EEENS4_18smem_ptr_flag_bitsILi16EEENSV_INS5_IJSH_NSA_ILi8EEEEEENS5_IJSC_SH_EEEEEEEvNS4_8identityENS4_23SM90_TMA_LOAD_MULTICASTENS15_IS17_S19_NSV_INS5_IJS1A_SH_EEENS5_IJSH_SC_EEEEEEEvS1F_EENS_8epilogue10collective6detail29Sm90TmaWarpSpecializedAdapterINS1N_15DefaultEpilogueISJ_SL_SL_NS1M_6thread17LinearCombinationISJ_Li1EffLNS1R_9ScaleType4KindE0ELNS_15FloatRoundStyleE2ESJ_EENS1_15EpilogueDefaultEEEEEvvEEEEvNT_6ParamsE:
        .type           _ZN7cutlass13device_kernelINS_4gemm6kernel13GemmUniversalIN4cute5tupleIJiiiiEEENS1_10collective13CollectiveMmaINS1_34MainloopSm90TmaGmmaWarpSpecializedILi6ENS5_IJNS4_1CILi4EEENSA_ILi1EEESC_EEENS1_35KernelTmaWarpSpecializedCooperativeEEENS5_IJNSA_ILi128EEESG_NSA_ILi64EEEEEENS_6half_tENS5_IJSC_llEEESJ_NS5_IJlSC_lEEENS4_8TiledMMAINS4_8MMA_AtomIJNS4_4SM904GMMA26MMA_64x128x16_F32F16F16_SSILNSP_5MajorE1ELSR_0ELNSP_7ScaleInE1ELSS_1EEEEEENS4_6LayoutINS5_IJNSA_ILi2EEESC_SC_EEENS5_IJSC_NSA_ILi0EEESY_EEEEENS5_IJNS4_10UnderscoreES11_S11_EEEEENS4_13SM90_TMA_LOADENS4_14ComposedLayoutINS4_7SwizzleILi3ELi4ELi3EEENS4_18smem_ptr_flag_bitsILi16EEENSV_INS5_IJSH_NSA_ILi8EEEEEENS5_IJSC_SH_EEEEEEEvNS4_8identityENS4_23SM90_TMA_LOAD_MULTICASTENS15_IS17_S19_NSV_INS5_IJS1A_SH_EEENS5_IJSH_SC_EEEEEEEvS1F_EENS_8epilogue10collective6detail29Sm90TmaWarpSpecializedAdapterINS1N_15DefaultEpilogueISJ_SL_SL_NS1M_6thread17LinearCombinationISJ_Li1EffLNS1R_9ScaleType4KindE0ELNS_15FloatRoundStyleE2ESJ_EENS1_15EpilogueDefaultEEEEEvvEEEEvNT_6ParamsE,@function
        .size           _ZN7cutlass13device_kernelINS_4gemm6kernel13GemmUniversalIN4cute5tupleIJiiiiEEENS1_10collective13CollectiveMmaINS1_34MainloopSm90TmaGmmaWarpSpecializedILi6ENS5_IJNS4_1CILi4EEENSA_ILi1EEESC_EEENS1_35KernelTmaWarpSpecializedCooperativeEEENS5_IJNSA_ILi128EEESG_NSA_ILi64EEEEEENS_6half_tENS5_IJSC_llEEESJ_NS5_IJlSC_lEEENS4_8TiledMMAINS4_8MMA_AtomIJNS4_4SM904GMMA26MMA_64x128x16_F32F16F16_SSILNSP_5MajorE1ELSR_0ELNSP_7ScaleInE1ELSS_1EEEEEENS4_6LayoutINS5_IJNSA_ILi2EEESC_SC_EEENS5_IJSC_NSA_ILi0EEESY_EEEEENS5_IJNS4_10UnderscoreES11_S11_EEEEENS4_13SM90_TMA_LOADENS4_14ComposedLayoutINS4_7SwizzleILi3ELi4ELi3EEENS4_18smem_ptr_flag_bitsILi16EEENSV_INS5_IJSH_NSA_ILi8EEEEEENS5_IJSC_SH_EEEEEEEvNS4_8identityENS4_23SM90_TMA_LOAD_MULTICASTENS15_IS17_S19_NSV_INS5_IJS1A_SH_EEENS5_IJSH_SC_EEEEEEEvS1F_EENS_8epilogue10collective6detail29Sm90TmaWarpSpecializedAdapterINS1N_15DefaultEpilogueISJ_SL_SL_NS1M_6thread17LinearCombinationISJ_Li1EffLNS1R_9ScaleType4KindE0ELNS_15FloatRoundStyleE2ESJ_EENS1_15EpilogueDefaultEEEEEvvEEEEvNT_6ParamsE,(.L_x_201 - _ZN7cutlass13device_kernelINS_4gemm6kernel13GemmUniversalIN4cute5tupleIJiiiiEEENS1_10collective13CollectiveMmaINS1_34MainloopSm90TmaGmmaWarpSpecializedILi6ENS5_IJNS4_1CILi4EEENSA_ILi1EEESC_EEENS1_35KernelTmaWarpSpecializedCooperativeEEENS5_IJNSA_ILi128EEESG_NSA_ILi64EEEEEENS_6half_tENS5_IJSC_llEEESJ_NS5_IJlSC_lEEENS4_8TiledMMAINS4_8MMA_AtomIJNS4_4SM904GMMA26MMA_64x128x16_F32F16F16_SSILNSP_5MajorE1ELSR_0ELNSP_7ScaleInE1ELSS_1EEEEEENS4_6LayoutINS5_IJNSA_ILi2EEESC_SC_EEENS5_IJSC_NSA_ILi0EEESY_EEEEENS5_IJNS4_10UnderscoreES11_S11_EEEEENS4_13SM90_TMA_LOADENS4_14ComposedLayoutINS4_7SwizzleILi3ELi4ELi3EEENS4_18smem_ptr_flag_bitsILi16EEENSV_INS5_IJSH_NSA_ILi8EEEEEENS5_IJSC_SH_EEEEEEEvNS4_8identityENS4_23SM90_TMA_LOAD_MULTICASTENS15_IS17_S19_NSV_INS5_IJS1A_SH_EEENS5_IJSH_SC_EEEEEEEvS1F_EENS_8epilogue10collective6detail29Sm90TmaWarpSpecializedAdapterINS1N_15DefaultEpilogueISJ_SL_SL_NS1M_6thread17LinearCombinationISJ_Li1EffLNS1R_9ScaleType4KindE0ELNS_15FloatRoundStyleE2ESJ_EENS1_15EpilogueDefaultEEEEEvvEEEEvNT_6ParamsE)
        .other          _ZN7cutlass13device_kernelINS_4gemm6kernel13GemmUniversalIN4cute5tupleIJiiiiEEENS1_10collective13CollectiveMmaINS1_34MainloopSm90TmaGmmaWarpSpecializedILi6ENS5_IJNS4_1CILi4EEENSA_ILi1EEESC_EEENS1_35KernelTmaWarpSpecializedCooperativeEEENS5_IJNSA_ILi128EEESG_NSA_ILi64EEEEEENS_6half_tENS5_IJSC_llEEESJ_NS5_IJlSC_lEEENS4_8TiledMMAINS4_8MMA_AtomIJNS4_4SM904GMMA26MMA_64x128x16_F32F16F16_SSILNSP_5MajorE1ELSR_0ELNSP_7ScaleInE1ELSS_1EEEEEENS4_6LayoutINS5_IJNSA_ILi2EEESC_SC_EEENS5_IJSC_NSA_ILi0EEESY_EEEEENS5_IJNS4_10UnderscoreES11_S11_EEEEENS4_13SM90_TMA_LOADENS4_14ComposedLayoutINS4_7SwizzleILi3ELi4ELi3EEENS4_18smem_ptr_flag_bitsILi16EEENSV_INS5_IJSH_NSA_ILi8EEEEEENS5_IJSC_SH_EEEEEEEvNS4_8identityENS4_23SM90_TMA_LOAD_MULTICASTENS15_IS17_S19_NSV_INS5_IJS1A_SH_EEENS5_IJSH_SC_EEEEEEEvS1F_EENS_8epilogue10collective6detail29Sm90TmaWarpSpecializedAdapterINS1N_15DefaultEpilogueISJ_SL_SL_NS1M_6thread17LinearCombinationISJ_Li1EffLNS1R_9ScaleType4KindE0ELNS_15FloatRoundStyleE2ESJ_EENS1_15EpilogueDefaultEEEEEvvEEEEvNT_6ParamsE,@"STO_CUDA_ENTRY STV_DEFAULT"
_ZN7cutlass13device_kernelINS_4gemm6kernel13GemmUniversalIN4cute5tupleIJiiiiEEENS1_10collective13CollectiveMmaINS1_34MainloopSm90TmaGmmaWarpSpecializedILi6ENS5_IJNS4_1CILi4EEENSA_ILi1EEESC_EEENS1_35KernelTmaWarpSpecializedCooperativeEEENS5_IJNSA_ILi128EEESG_NSA_ILi64EEEEEENS_6half_tENS5_IJSC_llEEESJ_NS5_IJlSC_lEEENS4_8TiledMMAINS4_8MMA_AtomIJNS4_4SM904GMMA26MMA_64x128x16_F32F16F16_SSILNSP_5MajorE1ELSR_0ELNSP_7ScaleInE1ELSS_1EEEEEENS4_6LayoutINS5_IJNSA_ILi2EEESC_SC_EEENS5_IJSC_NSA_ILi0EEESY_EEEEENS5_IJNS4_10UnderscoreES11_S11_EEEEENS4_13SM90_TMA_LOADENS4_14ComposedLayoutINS4_7SwizzleILi3ELi4ELi3EEENS4_18smem_ptr_flag_bitsILi16EEENSV_INS5_IJSH_NSA_ILi8EEEEEENS5_IJSC_SH_EEEEEEEvNS4_8identityENS4_23SM90_TMA_LOAD_MULTICASTENS15_IS17_S19_NSV_INS5_IJS1A_SH_EEENS5_IJSH_SC_EEEEEEEvS1F_EENS_8epilogue10collective6detail29Sm90TmaWarpSpecializedAdapterINS1N_15DefaultEpilogueISJ_SL_SL_NS1M_6thread17LinearCombinationISJ_Li1EffLNS1R_9ScaleType4KindE0ELNS_15FloatRoundStyleE2ESJ_EENS1_15EpilogueDefaultEEEEEvvEEEEvNT_6ParamsE:
[----:B------:R-:W0:Y:S01]  /*0000*/  LDC R1, c[0x0][0x28] ;  /* 0x00000a00ff017b82 */ /* 0x000e220000000800 */
[----:B------:R-:W1:Y:S01]  /*0010*/  S2R R95, SR_TID.X ;  /* 0x00000000005f7919 */ /* 0x000e620000002100 */
[----:B------:R-:W-:Y:S01]  /*0020*/  ELECT P0, URZ, PT ;  /* 0x00000000003f782f */ /* 0x000fe20003800000 */
[----:B------:R-:W-:Y:S01]  /*0030*/  BSSY B0, `(.L_x_0) ;  /* 0x000000f000007945 */ /* 0x000fe20003800000 */
[--C-:B-1----:R-:W-:Y:S02]  /*0040*/  SHF.R.U32.HI R0, RZ, 0x5, R95.reuse ;  /* 0x00000005ff007819 */ /* 0x102fe4000001165f */
[----:B------:R-:W-:-:S03]  /*0050*/  SHF.R.U32.HI R7, RZ, 0x7, R95 ;  /* 0x00000007ff077819 */ /* 0x000fc6000001165f */
[----:B------:R-:W1:Y:S04]  /*0060*/  SHFL.IDX PT, R3, R0, RZ, 0x1f ;  /* 0x00001fff00037589 */ /* 0x000e6800000e0000 */
[----:B------:R2:W3:Y:S01]  /*0070*/  SHFL.IDX PT, R2, R7, RZ, 0x1f ;  /* 0x00001fff07027589 */ /* 0x0004e200000e0000 */
[----:B-1----:R-:W-:-:S13]  /*0080*/  ISETP.NE.OR P0, PT, R3, RZ, !P0 ;  /* 0x000000ff0300720c */ /* 0x002fda0004705670 */
[----:B0-23--:R-:W-:Y:S05]  /*0090*/  @P0 BRA `(.L_x_1) ;  /* 0x0000000000200947 */ /* 0x00dfea0003800000 */
[----:B------:R-:W-:Y:S02]  /*00a0*/  ULDC.64 UR4, c[0x0][0x198] ;  /* 0x0000660000047ab9 */ /* 0x000fe40000000a00 */
[----:B------:R-:W-:Y:S02]  /*00b0*/  UIADD3 UR6, UP0, UR4, 0xf0, URZ ;  /* 0x000000f004067890 */ /* 0x000fe4000ff1e03f */
[----:B------:R-:W-:Y:S02]  /*00c0*/  UIADD3 UR4, UP1, UR4, 0x1f0, URZ ;  /* 0x000001f004047890 */ /* 0x000fe4000ff3e03f */
[----:B------:R-:W-:Y:S02]  /*00d0*/  UIADD3.X UR7, URZ, UR5, URZ, UP0, !UPT ;  /* 0x000000053f077290 */ /* 0x000fe400087fe43f */
[----:B------:R-:W-:-:S07]  /*00e0*/  UIADD3.X UR5, URZ, UR5, URZ, UP1, !UPT ;  /* 0x000000053f057290 */ /* 0x000fce0008ffe43f */
[----:B------:R0:W-:Y:S02]  /*00f0*/  UTMACCTL.PF [UR6] ;  /* 0x00000000060079b9 */ /* 0x0001e40008040000 */
[----:B------:R0:W-:Y:S02]  /*0100*/  UTMACCTL.PF [UR4] ;  /* 0x00000000040079b9 */ /* 0x0001e40008040000 */
[----:B0-----:R-:W-:Y:S01]  /*0110*/  NOP ;  /* 0x0000000000007918 */ /* 0x001fe20000000000 */
.L_x_1:
[----:B------:R-:W-:Y:S05]  /*0120*/  BSYNC B0 ;  /* 0x0000000000007941 */ /* 0x000fea0003800000 */
.L_x_0:
[----:B------:R-:W0:Y:S01]  /*0130*/  SHFL.IDX PT, R5, R0, RZ, 0x1f ;  /* 0x00001fff00057589 */ /* 0x000e2200000e0000 */
[----:B------:R-:W-:-:S04]  /*0140*/  SHF.R.S32.HI R4, RZ, 0x1f, R95 ;  /* 0x0000001fff047819 */ /* 0x000fc8000001145f */
[----:B------:R-:W-:Y:S02]  /*0150*/  LEA.HI R4, R4, R95, RZ, 0x7 ;  /* 0x0000005f04047211 */ /* 0x000fe400078f38ff */
[----:B0-----:R-:W-:-:S13]  /*0160*/  ISETP.NE.AND P0, PT, R5, RZ, PT ;  /* 0x000000ff0500720c */ /* 0x001fda0003f05270 */
[----:B------:R-:W-:Y:S05]  /*0170*/  @P0 BRA `(.L_x_2) ;  /* 0x0000000000680947 */ /* 0x000fea0003800000 */
[----:B------:R-:W0:Y:S01]  /*0180*/  S2UR UR8, SR_CgaCtaId ;  /* 0x00000000000879c3 */ /* 0x000e220000008800 */
[----:B------:R-:W-:Y:S01]  /*0190*/  UMOV UR4, 0x400 ;  /* 0x0000040000047882 */ /* 0x000fe20000000000 */
[----:B------:R-:W-:Y:S01]  /*01a0*/  UMOV UR5, 0x1 ;  /* 0x0000000100057882 */ /* 0x000fe20000000000 */
[----:B------:R-:W-:Y:S01]  /*01b0*/  UMOV UR6, 0x8 ;  /* 0x0000000800067882 */ /* 0x000fe20000000000 */
[----:B------:R-:W-:Y:S01]  /*01c0*/  ELECT P0, URZ, PT ;  /* 0x00000000003f782f */ /* 0x000fe20003800000 */
[----:B------:R-:W-:-:S04]  /*01d0*/  UIADD3 UR6, -UR6, 0x100000, URZ ;  /* 0x0010000006067890 */ /* 0x000fc8000fffe13f */
[----:B------:R-:W-:Y:S02]  /*01e0*/  USHF.L.U32 UR7, UR6, 0xb, URZ ;  /* 0x0000000b06077899 */ /* 0x000fe4000800063f */
[----:B------:R-:W-:Y:S02]  /*01f0*/  USHF.L.U32 UR6, UR6, 0x1, URZ ;  /* 0x0000000106067899 */ /* 0x000fe4000800063f */
[----:B0-----:R-:W-:Y:S02]  /*0200*/  ULEA UR8, UR8, UR4, 0x18 ;  /* 0x0000000408087291 */ /* 0x001fe4000f8ec03f */
[----:B------:R-:W-:-:S04]  /*0210*/  UIADD3 UR4, -UR5, 0x100000, URZ ;  /* 0x0010000005047890 */ /* 0x000fc8000fffe13f */
[----:B------:R-:W-:Y:S02]  /*0220*/  USHF.L.U32 UR5, UR4, 0xb, URZ ;  /* 0x0000000b04057899 */ /* 0x000fe4000800063f */
[----:B------:R-:W-:Y:S01]  /*0230*/  USHF.L.U32 UR4, UR4, 0x1, URZ ;  /* 0x0000000104047899 */ /* 0x000fe2000800063f */
[----:B------:R-:W0:Y:S11]  /*0240*/  FENCE.VIEW.ASYNC.S ;  /* 0x00000000000073c6 */ /* 0x000e360000000000 */
[----:B0-----:R0:W1:Y:S01]  /*0250*/  SYNCS.EXCH.64 URZ, [UR8], UR4 ;  /* 0x00000004083f75b2 */ /* 0x0010620008000100 */
[----:B------:R0:W2:Y:S01]  /*0260*/  SYNCS.EXCH.64 URZ, [UR8+0x30], UR6 ;  /* 0x00003006083f75b2 */ /* 0x0000a20008000100 */
[----:B------:R0:W3:Y:S01]  /*0270*/  SYNCS.EXCH.64 URZ, [UR8+0x8], UR4 ;  /* 0x00000804083f75b2 */ /* 0x0000e20008000100 */
[----:B------:R0:W4:Y:S01]  /*0280*/  SYNCS.EXCH.64 URZ, [UR8+0x38], UR6 ;  /* 0x00003806083f75b2 */ /* 0x0001220008000100 */
[----:B------:R0:W0:Y:S01]  /*0290*/  SYNCS.EXCH.64 URZ, [UR8+0x10], UR4 ;  /* 0x00001004083f75b2 */ /* 0x0000220008000100 */
[----:B------:R0:W0:Y:S01]  /*02a0*/  SYNCS.EXCH.64 URZ, [UR8+0x40], UR6 ;  /* 0x00004006083f75b2 */ /* 0x0000220008000100 */
[----:B------:R0:W0:Y:S01]  /*02b0*/  SYNCS.EXCH.64 URZ, [UR8+0x18], UR4 ;  /* 0x00001804083f75b2 */ /* 0x0000220008000100 */
[----:B------:R0:W0:Y:S01]  /*02c0*/  SYNCS.EXCH.64 URZ, [UR8+0x48], UR6 ;  /* 0x00004806083f75b2 */ /* 0x0000220008000100 */
[----:B------:R0:W0:Y:S01]  /*02d0*/  SYNCS.EXCH.64 URZ, [UR8+0x20], UR4 ;  /* 0x00002004083f75b2 */ /* 0x0000220008000100 */
[----:B------:R0:W0:Y:S01]  /*02e0*/  SYNCS.EXCH.64 URZ, [UR8+0x50], UR6 ;  /* 0x00005006083f75b2 */ /* 0x0000220008000100 */
[----:B------:R0:W0:Y:S01]  /*02f0*/  SYNCS.EXCH.64 URZ, [UR8+0x28], UR4 ;  /* 0x00002804083f75b2 */ /* 0x0000220008000100 */
[----:B------:R0:W0:Y:S01]  /*0300*/  SYNCS.EXCH.64 URZ, [UR8+0x58], UR6 ;  /* 0x00005806083f75b2 */ /* 0x0000220008000100 */
[----:B------:R-:W-:Y:S01]  /*0310*/  NOP ;  /* 0x0000000000007918 */ /* 0x000fe20000000000 */
.L_x_2:
[----:B0-----:R-:W0:Y:S01]  /*0320*/  S2UR UR8, SR_CTAID.X ;  /* 0x00000000000879c3 */ /* 0x001e220000002500 */
[----:B------:R-:W-:Y:S01]  /*0330*/  LOP3.LUT R4, R4, 0xffffff80, RZ, 0xc0, !PT ;  /* 0xffffff8004047812 */ /* 0x000fe200078ec0ff */
[----:B------:R-:W5:Y:S01]  /*0340*/  SHFL.IDX PT, R0, R0, RZ, 0x1f ;  /* 0x00001fff00007589 */ /* 0x000f6200000e0000 */
[----:B------:R-:W-:Y:S01]  /*0350*/  SHF.R.S32.HI R10, RZ, 0x1f, R5 ;  /* 0x0000001fff0a7819 */ /* 0x000fe20000011405 */
[----:B------:R-:W-:Y:S01]  /*0360*/  ULDC UR4, c[0x0][0x150] ;  /* 0x0000540000047ab9 */ /* 0x000fe20000000800 */
[----:B------:R-:W-:Y:S01]  /*0370*/  ELECT P0, URZ, PT ;  /* 0x00000000003f782f */ /* 0x000fe20003800000 */
[----:B------:R-:W-:Y:S01]  /*0380*/  IMAD.IADD R8, R95, 0x1, -R4 ;  /* 0x000000015f087824 */ /* 0x000fe200078e0a04 */
[----:B------:R-:W-:Y:S01]  /*0390*/  LEA.HI R10, R10, R5, RZ, 0x2 ;  /* 0x000000050a0a7211 */ /* 0x000fe200078f10ff */
[----:B------:R-:W1:Y:S01]  /*03a0*/  S2R R4, SR_CTAID.Y ;  /* 0x0000000000047919 */ /* 0x000e620000002600 */
[----:B------:R-:W2:Y:S01]  /*03b0*/  LDC R12, c[0x0][0x144] ;  /* 0x00005100ff0c7b82 */ /* 0x000ea20000000800 */
[----:B------:R-:W-:Y:S01]  /*03c0*/  NOP ;  /* 0x0000000000007918 */ /* 0x000fe20000000000 */
[----:B------:R-:W-:Y:S01]  /*03d0*/  SHF.R.S32.HI R9, RZ, 0x1f, R8 ;  /* 0x0000001fff097819 */ /* 0x000fe20000011408 */
[----:B------:R-:W-:Y:S01]  /*03e0*/  NOP ;  /* 0x0000000000007918 */ /* 0x000fe20000000000 */
[----:B------:R-:W-:Y:S01]  /*03f0*/  LOP3.LUT R10, R10, 0x3ffffffc, RZ, 0xc0, !PT ;  /* 0x3ffffffc0a0a7812 */ /* 0x000fe200078ec0ff */
[----:B------:R-:W-:Y:S01]  /*0400*/  IMAD.MOV.U32 R22, RZ, RZ, 0x1 ;  /* 0x00000001ff167424 */ /* 0x000fe200078e00ff */
[----:B------:R-:W-:-:S02]  /*0410*/  LEA.HI R9, R9, R8, RZ, 0x3 ;  /* 0x0000000809097211 */ /* 0x000fc400078f18ff */
[----:B------:R-:W3:Y:S01]  /*0420*/  LDC R13, c[0x0][0x140] ;  /* 0x00005000ff0d7b82 */ /* 0x000ee20000000800 */
[----:B------:R-:W-:Y:S01]  /*0430*/  IMAD.IADD R10, R5, 0x1, -R10 ;  /* 0x00000001050a7824 */ /* 0x000fe200078e0a0a */
[--C-:B------:R-:W-:Y:S02]  /*0440*/  SHF.R.S32.HI R6, RZ, 0x3, R9.reuse ;  /* 0x00000003ff067819 */ /* 0x100fe40000011409 */
[----:B------:R-:W-:Y:S02]  /*0450*/  SHF.R.S32.HI R9, RZ, 0x1f, R9 ;  /* 0x0000001fff097819 */ /* 0x000fe40000011409 */
[----:B------:R-:W-:Y:S02]  /*0460*/  ISETP.NE.AND P3, PT, R2, RZ, PT ;  /* 0x000000ff0200720c */ /* 0x000fe40003f65270 */
[----:B0-----:R-:W-:Y:S02]  /*0470*/  I2FP.F32.U32 R11, UR8 ;  /* 0x00000008000b7c45 */ /* 0x001fe40008201000 */
[----:B------:R-:W-:-:S02]  /*0480*/  LEA.HI R9, R9, R6, RZ, 0x2 ;  /* 0x0000000609097211 */ /* 0x000fc400078f10ff */
[----:B-----5:R-:W-:Y:S01]  /*0490*/  ISETP.NE.OR P0, PT, R0, RZ, !P0 ;  /* 0x000000ff0000720c */ /* 0x020fe20004705670 */
[----:B------:R-:W-:Y:S01]  /*04a0*/  FMUL R11, R11, UR4 ;  /* 0x000000040b0b7c20 */ /* 0x000fe20008400000 */
[----:B------:R-:W-:Y:S01]  /*04b0*/  LOP3.LUT R9, R9, 0xfffffffc, RZ, 0xc0, !PT ;  /* 0xfffffffc09097812 */ /* 0x000fe200078ec0ff */
[----:B------:R-:W-:Y:S01]  /*04c0*/  ULDC UR4, c[0x0][0x154] ;  /* 0x0000550000047ab9 */ /* 0x000fe20000000800 */
[----:B------:R-:W-:-:S03]  /*04d0*/  SHF.R.S32.HI R0, RZ, 0x1f, R3 ;  /* 0x0000001fff007819 */ /* 0x000fc60000011403 */
[----:B------:R-:W0:Y:S01]  /*04e0*/  F2I.U32.TRUNC.NTZ R11, R11 ;  /* 0x0000000b000b7305 */ /* 0x000e22000020f000 */
[----:B------:R-:W-:Y:S01]  /*04f0*/  IMAD.IADD R9, R6, 0x1, -R9 ;  /* 0x0000000106097824 */ /* 0x000fe200078e0a09 */
[----:B------:R-:W-:-:S03]  /*0500*/  LEA.HI R0, R0, R3, RZ, 0x2 ;  /* 0x0000000300007211 */ /* 0x000fc600078f10ff */
[----:B------:R-:W-:Y:S01]  /*0510*/  IMAD R10, R10, 0x4, R9 ;  /* 0x000000040a0a7824 */ /* 0x000fe200078e0209 */
[----:B------:R-:W-:Y:S01]  /*0520*/  VOTEU.ALL UP0, P0 ;  /* 0x00000000003f7886 */ /* 0x000fe20000000000 */
[----:B------:R-:W-:Y:S01]  /*0530*/  LOP3.LUT R0, R0, 0xfffffffc, RZ, 0xc0, !PT ;  /* 0xfffffffc00007812 */ /* 0x000fe200078ec0ff */
[----:B------:R-:W-:Y:S01]  /*0540*/  VOTEU.ALL UP1, P0 ;  /* 0x00000000003f7886 */ /* 0x000fe20000020000 */
[C---:B------:R-:W-:Y:S01]  /*0550*/  IMAD.SHL.U32 R19, R10.reuse, 0x4, RZ ;  /* 0x000000040a137824 */ /* 0x040fe200078e00ff */
[----:B------:R-:W-:Y:S01]  /*0560*/  SHF.R.S32.HI R9, RZ, 0x1f, R10 ;  /* 0x0000001fff097819 */ /* 0x000fe2000001140a */
[----:B------:R-:W5:Y:S01]  /*0570*/  @!UP0 S2UR UR7, SR_CgaCtaId ;  /* 0x00000000000789c3 */ /* 0x000f620000008800 */
[----:B------:R-:W-:Y:S01]  /*0580*/  IMAD.IADD R3, R3, 0x1, -R0 ;  /* 0x0000000103037824 */ /* 0x000fe200078e0a00 */
[----:B------:R-:W-:Y:S01]  /*0590*/  @!UP0 UMOV UR6, 0x400 ;  /* 0x0000040000068882 */ /* 0x000fe20000000000 */
[----:B------:R-:W-:Y:S01]  /*05a0*/  LEA.HI R9, R9, R10, RZ, 0x2 ;  /* 0x0000000a09097211 */ /* 0x000fe200078f10ff */
[----:B0-----:R-:W-:Y:S01]  /*05b0*/  IMAD.MOV R15, RZ, RZ, -R11 ;  /* 0x000000ffff0f7224 */ /* 0x001fe200078e0a0b */
[----:B------:R-:W-:-:S02]  /*05c0*/  LOP3.LUT R19, R10, 0xc, R19, 0x78, !PT ;  /* 0x0000000c0a137812 */ /* 0x000fc400078e7813 */
[----:B------:R-:W-:Y:S01]  /*05d0*/  LOP3.LUT R11, R9, 0xfffffffc, RZ, 0xc0, !PT ;  /* 0xfffffffc090b7812 */ /* 0x000fe200078ec0ff */
[----:B--2---:R-:W-:Y:S01]  /*05e0*/  IMAD R6, R12, R15, UR8 ;  /* 0x000000080c067e24 */ /* 0x004fe2000f8e020f */
[----:B-1----:R-:W-:Y:S01]  /*05f0*/  I2FP.F32.U32 R12, R4 ;  /* 0x00000004000c7245 */ /* 0x002fe20000201000 */
[----:B------:R-:W0:Y:S01]  /*0600*/  LDC R9, c[0x0][0x148] ;  /* 0x00005200ff097b82 */ /* 0x000e220000000800 */
[----:B------:R-:W-:Y:S01]  /*0610*/  ISETP.NE.AND P1, PT, R3, 0x3, PT ;  /* 0x000000030300780c */ /* 0x000fe20003f25270 */
[----:B------:R-:W-:Y:S01]  /*0620*/  IMAD.IADD R11, R10, 0x1, -R11 ;  /* 0x000000010a0b7824 */ /* 0x000fe200078e0a0b */
[----:B---3--:R-:W-:Y:S01]  /*0630*/  ISETP.EQ.U32.AND P2, PT, R13, 0x1, PT ;  /* 0x000000010d00780c */ /* 0x008fe20003f42070 */
[----:B------:R-:W-:Y:S01]  /*0640*/  FMUL R12, R12, UR4 ;  /* 0x000000040c0c7c20 */ /* 0x000fe20008400000 */
[----:B------:R-:W-:Y:S01]  /*0650*/  UMOV UR4, 0x20 ;  /* 0x0000002000047882 */ /* 0x000fe20000000000 */
[----:B------:R-:W-:Y:S01]  /*0660*/  ISETP.EQ.OR P1, PT, R3, RZ, !P1 ;  /* 0x000000ff0300720c */ /* 0x000fe20004f22670 */
[----:B------:R-:W-:-:S04]  /*0670*/  @!UP0 UIADD3 UR4, -UR4, 0x100000, URZ ;  /* 0x0010000004048890 */ /* 0x000fc8000fffe13f */
[----:B------:R-:W-:Y:S02]  /*0680*/  @!UP0 USHF.L.U32 UR5, UR4, 0xb, URZ ;  /* 0x0000000b04058899 */ /* 0x000fe4000800063f */
[----:B------:R-:W-:Y:S01]  /*0690*/  @!UP0 USHF.L.U32 UR4, UR4, 0x1, URZ ;  /* 0x0000000104048899 */ /* 0x000fe2000800063f */
[----:B------:R-:W-:Y:S01]  /*06a0*/  ISETP.NE.AND P4, PT, R11, R6, PT ;  /* 0x000000060b00720c */ /* 0x000fe20003f85270 */
[----:B------:R-:W1:Y:S01]  /*06b0*/  F2I.U32.TRUNC.NTZ R12, R12 ;  /* 0x0000000c000c7305 */ /* 0x000e62000020f000 */
[----:B------:R-:W-:Y:S01]  /*06c0*/  ISETP.EQ.AND P1, PT, R2, RZ, P1 ;  /* 0x000000ff0200720c */ /* 0x000fe20000f22270 */
[----:B-----5:R-:W-:-:S03]  /*06d0*/  @!UP0 ULEA UR6, UR7, UR6, 0x18 ;  /* 0x0000000607068291 */ /* 0x020fc6000f8ec03f */
[----:B------:R-:W-:Y:S01]  /*06e0*/  SEL R18, RZ, 0x1, !P1 ;  /* 0x00000001ff127807 */ /* 0x000fe20004800000 */
[----:B------:R-:W-:Y:S01]  /*06f0*/  VOTEU.ALL UP0, P0 ;  /* 0x00000000003f7886 */ /* 0x000fe20000000000 */
[----:B------:R-:W-:Y:S01]  /*0700*/  LOP3.LUT P0, RZ, R8, 0x7, RZ, 0xc0, !PT ;  /* 0x0000000708ff7812 */ /* 0x000fe2000780c0ff */
[----:B------:R-:W-:-:S04]  /*0710*/  VIADD R8, R2, 0xffffffff ;  /* 0xffffffff02087836 */ /* 0x000fc80000000000 */
[----:B------:R-:W-:Y:S02]  /*0720*/  @P4 SHF.R.S32.HI R0, RZ, 0x1f, R19 ;  /* 0x0000001fff004819 */ /* 0x000fe40000011413 */
[----:B------:R-:W-:Y:S01]  /*0730*/  ISETP.LT.U32.AND P0, PT, R19, 0x4, !P0 ;  /* 0x000000041300780c */ /* 0x000fe20004701070 */
[----:B-1----:R-:W-:Y:S01]  /*0740*/  IMAD.MOV R23, RZ, RZ, -R12 ;  /* 0x000000ffff177224 */ /* 0x002fe200078e0a0c */
[----:B------:R-:W-:Y:S01]  /*0750*/  @P4 LEA.HI R0, R0, R19, RZ, 0x2 ;  /* 0x0000001300004211 */ /* 0x000fe200078f10ff */
[----:B------:R-:W1:Y:S02]  /*0760*/  FENCE.VIEW.ASYNC.S ;  /* 0x00000000000073c6 */ /* 0x000e640000000000 */
[----:B-1----:R1:W2:Y:S01]  /*0770*/  @!UP0 SYNCS.EXCH.64 URZ, [UR6+0x70], UR4 ;  /* 0x00007004063f85b2 */ /* 0x0022a20008000100 */
[----:B------:R-:W-:Y:S01]  /*0780*/  ISETP.GE.U32.AND P6, PT, R8, 0x2, PT ;  /* 0x000000020800780c */ /* 0x000fe20003fc6070 */
[----:B0-----:R-:W-:Y:S01]  /*0790*/  IMAD R11, R9, R23, R4 ;  /* 0x00000017090b7224 */ /* 0x001fe200078e0204 */
[----:B------:R-:W-:-:S02]  /*07a0*/  @P4 SHF.R.S32.HI R0, RZ, 0x2, R0 ;  /* 0x00000002ff004819 */ /* 0x000fc40000011400 */
[----:B------:R-:W-:Y:S02]  /*07b0*/  SEL R18, R18, 0x2, P6 ;  /* 0x0000000212127807 */ /* 0x000fe40003000000 */
[----:B------:R-:W-:Y:S02]  /*07c0*/  @P4 ISETP.NE.AND P5, PT, R0, R11, PT ;  /* 0x0000000b0000420c */ /* 0x000fe40003fa5270 */
[----:B------:R-:W-:Y:S02]  /*07d0*/  SEL R11, RZ, 0x1, !P0 ;  /* 0x00000001ff0b7807 */ /* 0x000fe40004000000 */
[----:B------:R-:W-:Y:S02]  /*07e0*/  @P4 SEL R22, RZ, 0x1, P5 ;  /* 0x00000001ff164807 */ /* 0x000fe40002800000 */
[----:B------:R-:W-:Y:S02]  /*07f0*/  LOP3.LUT R0, R95, 0x7f, RZ, 0xc0, !PT ;  /* 0x0000007f5f007812 */ /* 0x000fe400078ec0ff */
[----:B------:R-:W-:Y:S01]  /*0800*/  LOP3.LUT R22, R22, R11, RZ, 0xc0, !PT ;  /* 0x0000000b16167212 */ /* 0x000fe200078ec0ff */
[----:B------:R1:W0:Y:S01]  /*0810*/  @!UP1 SYNCS.EXCH.64 URZ, [UR6+0x78], UR4 ;  /* 0x00007804063f95b2 */ /* 0x0002220008000100 */
[----:B------:R-:W-:Y:S01]  /*0820*/  NOP ;  /* 0x0000000000007918 */ /* 0x000fe20000000000 */
[----:B-12---:R-:W-:Y:S05]  /*0830*/  @!P2 BRA `(.L_x_3) ;  /* 0x000000000008a947 */ /* 0x006fea0003800000 */
[----:B0---4-:R-:W-:Y:S01]  /*0840*/  UCGABAR_ARV ;  /* 0x00000000000079c7 */ /* 0x011fe20008000000 */
[----:B------:R-:W-:Y:S05]  /*0850*/  BRA `(.L_x_4) ;  /* 0x0000000000047947 */ /* 0x000fea0003800000 */
.L_x_3:
[----:B0---4-:R-:W-:Y:S01]  /*0860*/  NOP ;  /* 0x0000000000007918 */ /* 0x011fe20000000000 */
.L_x_4:
[----:B------:R-:W0:Y:S01]  /*0870*/  LDC R2, c[0x0][0x65c] ;  /* 0x00019700ff027b82 */ /* 0x000e220000000800 */
[----:B------:R-:W-:Y:S02]  /*0880*/  IMAD.U32 R10, RZ, RZ, UR8 ;  /* 0x00000008ff0a7e24 */ /* 0x000fe4000f8e00ff */
[----:B------:R-:W-:Y:S01]  /*0890*/  IMAD.MOV.U32 R11, RZ, RZ, RZ ;  /* 0x000000ffff0b7224 */ /* 0x000fe200078e00ff */
[----:B0-----:R-:W-:-:S04]  /*08a0*/  ISETP.NE.AND P1, PT, R2, 0x1, PT ;  /* 0x000000010200780c */ /* 0x001fc80003f25270 */
[----:B------:R-:W-:-:S09]  /*08b0*/  P2R R5, PR, RZ, 0x2 ;  /* 0x00000002ff057803 */ /* 0x000fd20000000000 */
[----:B------:R-:W0:Y:S01]  /*08c0*/  @P1 LDC R17, c[0x0][0x10] ;  /* 0x00000400ff111b82 */ /* 0x000e220000000800 */
[----:B------:R-:W-:Y:S02]  /*08d0*/  @P1 IMAD.MOV.U32 R5, RZ, RZ, RZ ;  /* 0x000000ffff051224 */ /* 0x000fe400078e00ff */
[----:B------:R-:W-:-:S05]  /*08e0*/  @P1 IMAD.MOV.U32 R15, RZ, RZ, RZ ;  /* 0x000000ffff0f1224 */ /* 0x000fca00078e00ff */
[----:B------:R-:W1:Y:S01]  /*08f0*/  @!P1 LDC R13, c[0x0][0xc] ;  /* 0x00000300ff0d9b82 */ /* 0x000e620000000800 */
[----:B------:R-:W-:Y:S01]  /*0900*/  ULDC UR4, c[0x0][0xc] ;  /* 0x0000030000047ab9 */ /* 0x000fe20000000800 */
[----:B------:R-:W-:Y:S01]  /*0910*/  ULDC UR5, c[0x0][0x10] ;  /* 0x0000040000057ab9 */ /* 0x000fe20000000800 */
[----:B------:R-:W-:Y:S01]  /*0920*/  ULDC UR6, c[0x0][0x14] ;  /* 0x0000050000067ab9 */ /* 0x000fe20000000800 */
[----:B------:R-:W-:-:S04]  /*0930*/  UIMAD.WIDE.U32 UR4, UR4, UR5, URZ ;  /* 0x00000005040472a5 */ /* 0x000fc8000f8e003f */
[----:B------:R-:W-:Y:S02]  /*0940*/  UIMAD.WIDE.U32 UR36, UR4, UR6, URZ ;  /* 0x00000006042472a5 */ /* 0x000fe4000f8e003f */
[----:B------:R-:W-:-:S04]  /*0950*/  UIMAD UR42, UR5, UR6, URZ ;  /* 0x00000006052a72a4 */ /* 0x000fc8000f8e023f */
[----:B------:R-:W-:Y:S01]  /*0960*/  UIADD3 UR42, UR37, UR42, URZ ;  /* 0x0000002a252a7290 */ /* 0x000fe2000fffe03f */
[----:B0-----:R-:W-:-:S04]  /*0970*/  @P1 IMAD.WIDE.U32 R16, R17, UR8, R4 ;  /* 0x0000000811101c25 */ /* 0x001fc8000f8e0004 */
[----:B------:R-:W-:Y:S02]  /*0980*/  @P1 IMAD.IADD R17, R17, 0x1, R15 ;  /* 0x0000000111111824 */ /* 0x000fe400078e020f */
[----:B-1----:R-:W-:-:S04]  /*0990*/  @!P1 IMAD.WIDE.U32 R10, R4, R13, R10 ;  /* 0x0000000d040a9225 */ /* 0x002fc800078e000a */
[----:B------:R-:W-:Y:S02]  /*09a0*/  @!P1 IMAD.MOV.U32 R16, RZ, RZ, R10 ;  /* 0x000000ffff109224 */ /* 0x000fe400078e000a */
[----:B------:R-:W-:Y:S01]  /*09b0*/  @!P1 IMAD.MOV.U32 R17, RZ, RZ, R11 ;  /* 0x000000ffff119224 */ /* 0x000fe200078e000b */
[----:B------:R-:W-:Y:S06]  /*09c0*/  @!P2 BRA `(.L_x_5) ;  /* 0x00000000000ca947 */ /* 0x000fec0003800000 */
[----:B------:R-:W-:Y:S01]  /*09d0*/  UCGABAR_WAIT ;  /* 0x0000000000007dc7 */ /* 0x000fe20008000000 */
[----:B------:R-:W-:Y:S01]  /*09e0*/  CCTL.IVALL ;  /* 0x00000000ff00798f */ /* 0x000fe20002000000 */
[----:B------:R-:W-:Y:S05]  /*09f0*/  BRA `(.L_x_6) ;  /* 0x0000000000047947 */ /* 0x000fea0003800000 */
.L_x_5:
[----:B------:R-:W-:Y:S06]  /*0a00*/  BAR.SYNC.DEFER_BLOCKING 0x0 ;  /* 0x0000000000007b1d */ /* 0x000fec0000010000 */
.L_x_6:
[----:B------:R-:W-:Y:S05]  /*0a10*/  @!P3 BRA `(.L_x_7) ;  /* 0x0000005c00a4b947 */ /* 0x000fea0003800000 */
[----:B------:R-:W-:-:S13]  /*0a20*/  ISETP.GT.U32.AND P0, PT, R8, 0x1, PT ;  /* 0x000000010800780c */ /* 0x000fda0003f04070 */
[----:B------:R-:W-:Y:S05]  /*0a30*/  @P0 EXIT ;  /* 0x000000000000094d */ /* 0x000fea0003800000 */
[----:B------:R-:W-:Y:S01]  /*0a40*/  ULDC.64 UR4, c[0x0][0x650] ;  /* 0x0001940000047ab9 */ /* 0x000fe20000000a00 */
[----:B------:R-:W-:Y:S01]  /*0a50*/  PRMT R3, RZ, 0x7610, R3 ;  /* 0x00007610ff037816 */ /* 0x000fe20000000003 */
[----:B------:R-:W-:Y:S01]  /*0a60*/  IMAD.MOV.U32 R103, RZ, RZ, -0x1 ;  /* 0xffffffffff677424 */ /* 0x000fe200078e00ff */
[----:B------:R-:W-:Y:S01]  /*0a70*/  ISETP.GE.U32.AND P0, PT, R16, UR4, PT ;  /* 0x0000000410007c0c */ /* 0x000fe2000bf06070 */
[----:B------:R-:W-:Y:S02]  /*0a80*/  IMAD.MOV.U32 R100, RZ, RZ, -0x1 ;  /* 0xffffffffff647424 */ /* 0x000fe400078e00ff */
[----:B------:R-:W-:Y:S01]  /*0a90*/  IMAD.MOV.U32 R101, RZ, RZ, -0x1 ;  /* 0xffffffffff657424 */ /* 0x000fe200078e00ff */
[----:B------:R-:W-:-:S13]  /*0aa0*/  ISETP.GE.U32.AND.EX P0, PT, R17, UR5, PT, P0 ;  /* 0x0000000511007c0c */ /* 0x000fda000bf06100 */
[----:B------:R-:W-:Y:S05]  /*0ab0*/  @P0 BRA `(.L_x_8) ;  /* 0x0000000400280947 */ /* 0x000fea0003800000 */
[----:B------:R-:W0:Y:S01]  /*0ac0*/  LDC.64 R24, c[0x0][0x628] ;  /* 0x00018a00ff187b82 */ /* 0x000e220000000a00 */
[----:B------:R-:W-:Y:S02]  /*0ad0*/  IMAD.MOV.U32 R10, RZ, RZ, R16 ;  /* 0x000000ffff0a7224 */ /* 0x000fe400078e0010 */
[----:B------:R-:W-:-:S05]  /*0ae0*/  IMAD.MOV.U32 R11, RZ, RZ, R17 ;  /* 0x000000ffff0b7224 */ /* 0x000fca00078e0011 */
[----:B------:R-:W1:Y:S08]  /*0af0*/  LDC R8, c[0x0][0x630] ;  /* 0x00018c00ff087b82 */ /* 0x000e700000000800 */
[----:B------:R-:W2:Y:S01]  /*0b00*/  LDC.64 R26, c[0x0][0x620] ;  /* 0x00018800ff1a7b82 */ /* 0x000ea20000000a00 */
[----:B0-----:R-:W-:-:S04]  /*0b10*/  ISETP.NE.U32.AND P0, PT, R24, RZ, PT ;  /* 0x000000ff1800720c */ /* 0x001fc80003f05070 */
[----:B------:R-:W-:-:S13]  /*0b20*/  ISETP.NE.AND.EX P0, PT, R25, RZ, PT, P0 ;  /* 0x000000ff1900720c */ /* 0x000fda0003f05300 */
[----:B-12---:R-:W-:Y:S05]  /*0b30*/  @!P0 BRA `(.L_x_9) ;  /* 0x0000000000288947 */ /* 0x006fea0003800000 */
[----:B------:R-:W0:Y:S02]  /*0b40*/  LDC R3, c[0x0][0x634] ;  /* 0x00018d00ff037b82 */ /* 0x000e240000000800 */
[----:B0-----:R-:W-:-:S05]  /*0b50*/  IADD3 R3, P0, R16, R3, RZ ;  /* 0x0000000310037210 */ /* 0x001fca0007f1e0ff */
[----:B------:R-:W-:-:S04]  /*0b60*/  IMAD.X R21, RZ, RZ, R17, P0 ;  /* 0x000000ffff157224 */ /* 0x000fc800000e0611 */
[----:B------:R-:W-:-:S04]  /*0b70*/  IMAD.WIDE.U32 R10, R21, R24, RZ ;  /* 0x00000018150a7225 */ /* 0x000fc800078e00ff */
[----:B------:R-:W-:-:S04]  /*0b80*/  IMAD.WIDE.U32 R12, P0, R3, R25, R10 ;  /* 0x00000019030c7225 */ /* 0x000fc8000780000a */
[----:B------:R-:W-:-:S04]  /*0b90*/  IMAD.WIDE.U32 R10, R3, R24, RZ ;  /* 0x00000018030a7225 */ /* 0x000fc800078e00ff */
[----:B------:R-:W-:Y:S01]  /*0ba0*/  IMAD.X R15, RZ, RZ, RZ, P0 ;  /* 0x000000ffff0f7224 */ /* 0x000fe200000e06ff */
[----:B------:R-:W-:Y:S01]  /*0bb0*/  IADD3 RZ, P0, R11, R12, RZ ;  /* 0x0000000c0bff7210 */ /* 0x000fe20007f1e0ff */
[----:B------:R-:W-:-:S04]  /*0bc0*/  IMAD.MOV.U32 R14, RZ, RZ, R13 ;  /* 0x000000ffff0e7224 */ /* 0x000fc800078e000d */
[----:B------:R-:W-:-:S08]  /*0bd0*/  IMAD.WIDE.U32.X R10, R21, R25, R14, P0 ;  /* 0x00000019150a7225 */ /* 0x000fd000000e040e */
.L_x_9:
[----:B------:R-:W0:Y:S01]  /*0be0*/  LDC.64 R30, c[0x0][0x640] ;  /* 0x00019000ff1e7b82 */ /* 0x000e220000000a00 */
[-CC-:B------:R-:W-:Y:S01]  /*0bf0*/  SHF.R.U64 R101, R10, R8.reuse, R11.reuse ;  /* 0x000000080a657219 */ /* 0x180fe2000000120b */
[----:B------:R-:W-:Y:S01]  /*0c00*/  IMAD R29, R9, R23, R4 ;  /* 0x00000017091d7224 */ /* 0x000fe200078e0204 */
[----:B------:R-:W-:Y:S01]  /*0c10*/  SHF.R.U32.HI R3, RZ, R8, R11 ;  /* 0x00000008ff037219 */ /* 0x000fe2000001160b */
[----:B------:R-:W-:Y:S01]  /*0c20*/  IMAD.MOV.U32 R23, RZ, RZ, 0x1 ;  /* 0x00000001ff177424 */ /* 0x000fe200078e00ff */
[----:B------:R-:W-:-:S03]  /*0c30*/  IADD3 R5, P0, RZ, -R101, RZ ;  /* 0x80000065ff057210 */ /* 0x000fc60007f1e0ff */
[----:B------:R-:W1:Y:S02]  /*0c40*/  LDC R12, c[0x0][0x618] ;  /* 0x00018600ff0c7b82 */ /* 0x000e640000000800 */
[----:B------:R-:W-:Y:S02]  /*0c50*/  IMAD.X R3, RZ, RZ, ~R3, P0 ;  /* 0x000000ffff037224 */ /* 0x000fe400000e0e03 */
[----:B------:R-:W-:-:S04]  /*0c60*/  IMAD.WIDE.U32 R10, R5, R26, R16 ;  /* 0x0000001a050a7225 */ /* 0x000fc800078e0010 */
[----:B------:R-:W2:Y:S01]  /*0c70*/  LDC R20, c[0x0][0x608] ;  /* 0x00018200ff147b82 */ /* 0x000ea20000000800 */
[----:B------:R-:W-:Y:S02]  /*0c80*/  IMAD R8, R3, R26, RZ ;  /* 0x0000001a03087224 */ /* 0x000fe400078e02ff */
[----:B------:R-:W-:Y:S02]  /*0c90*/  IMAD.MOV.U32 R3, RZ, RZ, -0x1 ;  /* 0xffffffffff037424 */ /* 0x000fe400078e00ff */
[----:B------:R-:W-:-:S03]  /*0ca0*/  IMAD R5, R5, R27, R8 ;  /* 0x0000001b05057224 */ /* 0x000fc600078e0208 */
[----:B------:R-:W3:Y:S01]  /*0cb0*/  LDC R28, c[0x0][0x658] ;  /* 0x00019600ff1c7b82 */ /* 0x000ee20000000800 */
[----:B------:R-:W-:Y:S01]  /*0cc0*/  IMAD.IADD R5, R11, 0x1, R5 ;  /* 0x000000010b057824 */ /* 0x000fe200078e0205 */
[----:B0-----:R-:W-:-:S04]  /*0cd0*/  ISETP.NE.U32.AND P0, PT, R30, RZ, PT ;  /* 0x000000ff1e00720c */ /* 0x001fc80003f05070 */
[----:B------:R-:W-:Y:S02]  /*0ce0*/  ISETP.NE.AND.EX P0, PT, R31, RZ, PT, P0 ;  /* 0x000000ff1f00720c */ /* 0x000fe40003f05300 */
[----:B------:R-:W0:Y:S01]  /*0cf0*/  LDC R24, c[0x0][0x600] ;  /* 0x00018000ff187b82 */ /* 0x000e220000000800 */
[-CC-:B-1----:R-:W-:Y:S02]  /*0d00*/  SHF.R.U64 R14, R10, R12.reuse, R5.reuse ;  /* 0x0000000c0a0e7219 */ /* 0x182fe40000001205 */
[----:B------:R-:W-:-:S05]  /*0d10*/  SHF.R.U32.HI R5, RZ, R12, R5 ;  /* 0x0000000cff057219 */ /* 0x000fca0000011605 */
[----:B------:R-:W1:Y:S01]  /*0d20*/  LDC R15, c[0x0][0x648] ;  /* 0x00019200ff0f7b82 */ /* 0x000e620000000800 */
[-CC-:B--2---:R-:W-:Y:S02]  /*0d30*/  SHF.R.U64 R27, R14, R20.reuse, R5.reuse ;  /* 0x000000140e1b7219 */ /* 0x184fe40000001205 */
[----:B------:R-:W-:-:S05]  /*0d40*/  SHF.R.U32.HI R5, RZ, R20, R5 ;  /* 0x00000014ff057219 */ /* 0x000fca0000011605 */
[----:B------:R-:W2:Y:S01]  /*0d50*/  LDC R21, c[0x0][0x638] ;  /* 0x00018e00ff157b82 */ /* 0x000ea20000000800 */
[-CC-:B---3--:R-:W-:Y:S02]  /*0d60*/  SHF.R.U64 R20, R27, R28.reuse, R5.reuse ;  /* 0x0000001c1b147219 */ /* 0x188fe40000001205 */
[-C--:B------:R-:W-:Y:S02]  /*0d70*/  SHF.L.U32 R3, R3, R28.reuse, RZ ;  /* 0x0000001c03037219 */ /* 0x080fe400000006ff */
[----:B------:R-:W-:Y:S01]  /*0d80*/  SHF.R.U32.HI R5, RZ, R28, R5 ;  /* 0x0000001cff057219 */ /* 0x000fe20000011605 */
[----:B------:R-:W-:Y:S01]  /*0d90*/  IMAD.MOV.U32 R4, RZ, RZ, R20 ;  /* 0x000000ffff047224 */ /* 0x000fe200078e0014 */
[----:B------:R-:W-:Y:S01]  /*0da0*/  LOP3.LUT R12, RZ, R3, RZ, 0x33, !PT ;  /* 0x00000003ff0c7212 */ /* 0x000fe200078e33ff */
[----:B------:R-:W3:Y:S01]  /*0db0*/  LDC R25, c[0x0][0x610] ;  /* 0x00018400ff197b82 */ /* 0x000ee20000000800 */
[----:B------:R-:W-:Y:S05]  /*0dc0*/  @!P0 BRA `(.L_x_10) ;  /* 0x0000000000288947 */ /* 0x000fea0003800000 */
[----:B------:R-:W4:Y:S02]  /*0dd0*/  LDC R3, c[0x0][0x64c] ;  /* 0x00019300ff037b82 */ /* 0x000f240000000800 */
[----:B----4-:R-:W-:-:S05]  /*0de0*/  IADD3 R3, P0, R20, R3, RZ ;  /* 0x0000000314037210 */ /* 0x010fca0007f1e0ff */
        /* <DEDUP_REMOVED lines=8> */
.L_x_10:
[----:B-1----:R-:W-:Y:S01]  /*0e70*/  SHF.R.U64 R4, R4, R15, R5 ;  /* 0x0000000f04047219 */ /* 0x002fe20000001205 */
[----:B0-----:R-:W-:Y:S01]  /*0e80*/  VIADD R5, R24, 0xffffffff ;  /* 0xffffffff18057836 */ /* 0x001fe20000000000 */
[----:B------:R-:W-:Y:S02]  /*0e90*/  SHF.L.U32 R3, R23, R28, RZ ;  /* 0x0000001c17037219 */ /* 0x000fe400000006ff */
[----:B------:R-:W-:Y:S01]  /*0ea0*/  LOP3.LUT R12, R27, R12, RZ, 0xc0, !PT ;  /* 0x0000000c1b0c7212 */ /* 0x000fe200078ec0ff */
[----:B------:R-:W-:Y:S01]  /*0eb0*/  IMAD.MOV R8, RZ, RZ, -R4 ;  /* 0x000000ffff087224 */ /* 0x000fe200078e0a04 */
[----:B------:R-:W-:Y:S02]  /*0ec0*/  SEL R6, R6, R29, !P1 ;  /* 0x0000001d06067207 */ /* 0x000fe40004800000 */
[----:B------:R-:W-:Y:S01]  /*0ed0*/  LOP3.LUT R5, R14, R5, RZ, 0xc0, !PT ;  /* 0x000000050e057212 */ /* 0x000fe200078ec0ff */
[----:B------:R-:W-:Y:S02]  /*0ee0*/  IMAD R9, R3, R4, R12 ;  /* 0x0000000403097224 */ /* 0x000fe400078e020c */
[----:B--2---:R-:W-:-:S02]  /*0ef0*/  IMAD R3, R8, R21, R20 ;  /* 0x0000001508037224 */ /* 0x004fc400078e0214 */
[----:B---3--:R-:W-:Y:S02]  /*0f00*/  IMAD R6, R9, R25, R6 ;  /* 0x0000001909067224 */ /* 0x008fe400078e0206 */
[----:B------:R-:W-:Y:S02]  /*0f10*/  IMAD R103, R3, R24, R5 ;  /* 0x0000001803677224 */ /* 0x000fe400078e0205 */
[----:B------:R-:W-:-:S03]  /*0f20*/  IMAD.MOV.U32 R4, RZ, RZ, 0x1 ;  /* 0x00000001ff047424 */ /* 0x000fc600078e00ff */
[----:B------:R-:W-:Y:S02]  /*0f30*/  SEL R100, R103, R6, !P1 ;  /* 0x0000000667647207 */ /* 0x000fe40004800000 */
[----:B------:R-:W-:Y:S02]  /*0f40*/  PRMT R3, R4, 0x7610, R3 ;  /* 0x0000761004037816 */ /* 0x000fe40000000003 */
[----:B------:R-:W-:-:S07]  /*0f50*/  SEL R103, R6, R103, !P1 ;  /* 0x0000006706677207 */ /* 0x000fce0004800000 */
.L_x_8:
[----:B------:R-:W-:-:S08]  /*0f60*/  NOP ;  /* 0x0000000000007918 */ /* 0x000fd00000000000 */
[----:B------:R-:W0:Y:S02]  /*0f70*/  USETMAXREG.TRY_ALLOC.CTAPOOL UP0, 0xe8 ;  /* 0x000000e8000079c8 */ /* 0x000e240008000600 */
[----:B0-----:R-:W-:-:S13]  /*0f80*/  PLOP3.LUT P0, PT, PT, PT, UP0, 0x80, 0x0 ;  /* 0x000000000000781c */ /* 0x001fda0003f0f008 */
[----:B------:R-:W-:Y:S05]  /*0f90*/  @!P0 BRA `(.L_x_8) ;  /* 0xfffffffc00f08947 */ /* 0x000fea000383ffff */
[----:B------:R-:W-:Y:S01]  /*0fa0*/  ULDC.64 UR4, c[0x0][0x598] ;  /* 0x0001660000047ab9 */ /* 0x000fe20000000a00 */
[----:B------:R-:W-:Y:S01]  /*0fb0*/  ULDC.64 UR38, c[0x0][0x208] ;  /* 0x0000820000267ab9 */ /* 0x000fe20000000a00 */
[----:B------:R-:W-:-:S04]  /*0fc0*/  ISETP.NE.U32.AND P0, PT, RZ, UR4, PT ;  /* 0x00000004ff007c0c */ /* 0x000fc8000bf05070 */
[----:B------:R-:W-:-:S13]  /*0fd0*/  ISETP.NE.AND.EX P0, PT, RZ, UR5, PT, P0 ;  /* 0x00000005ff007c0c */ /* 0x000fda000bf05300 */
[----:B------:R-:W-:Y:S05]  /*0fe0*/  @!P0 BRA `(.L_x_11) ;  /* 0x00000000001c8947 */ /* 0x000fea0003800000 */
[----:B------:R-:W0:Y:S02]  /*0ff0*/  LDC.64 R4, c[0x0][0x598] ;  /* 0x00016600ff047b82 */ /* 0x000e240000000a00 */
[----:B0-----:R-:W2:Y:S02]  /*1000*/  LDG.E.64 R4, desc[UR38][R4.64] ;  /* 0x0000002604047981 */ /* 0x001ea4000c1e1b00 */
[----:B--2---:R-:W-:-:S04]  /*1010*/  ISETP.NE.U32.AND P0, PT, R4, RZ, PT ;  /* 0x000000ff0400720c */ /* 0x004fc80003f05070 */
[----:B------:R-:W-:-:S13]  /*1020*/  ISETP.NE.AND.EX P0, PT, R5, RZ, PT, P0 ;  /* 0x000000ff0500720c */ /* 0x000fda0003f05300 */
[----:B------:R-:W-:Y:S05]  /*1030*/  @!P0 BRA `(.L_x_11) ;  /* 0x0000000000088947 */ /* 0x000fea0003800000 */
[----:B------:R0:W5:Y:S01]  /*1040*/  LD.E R23, desc[UR38][R4.64] ;  /* 0x0000002604177980 */ /* 0x000162000c101900 */
[----:B------:R-:W-:Y:S05]  /*1050*/  BRA `(.L_x_12) ;  /* 0x0000000000247947 */ /* 0x000fea0003800000 */
.L_x_11:
[----:B------:R-:W-:Y:S02]  /*1060*/  ULDC.64 UR4, c[0x0][0x588] ;  /* 0x0001620000047ab9 */ /* 0x000fe40000000a00 */
[----:B------:R-:W-:-:S04]  /*1070*/  ISETP.NE.U32.AND P0, PT, RZ, UR4, PT ;  /* 0x00000004ff007c0c */ /* 0x000fc8000bf05070 */
[----:B------:R-:W-:-:S13]  /*1080*/  ISETP.NE.AND.EX P0, PT, RZ, UR5, PT, P0 ;  /* 0x00000005ff007c0c */ /* 0x000fda000bf05300 */
[----:B------:R-:W-:Y:S05]  /*1090*/  @!P0 BRA `(.L_x_13) ;  /* 0x00000000000c8947 */ /* 0x000fea0003800000 */
[----:B------:R-:W0:Y:S02]  /*10a0*/  LDC.64 R4, c[0x0][0x588] ;  /* 0x00016200ff047b82 */ /* 0x000e240000000a00 */
[----:B0-----:R1:W5:Y:S01]  /*10b0*/  LDG.E R23, desc[UR38][R4.64] ;  /* 0x0000002604177981 */ /* 0x001362000c1e1900 */
[----:B------:R-:W-:Y:S05]  /*10c0*/  BRA `(.L_x_12) ;  /* 0x0000000000087947 */ /* 0x000fea0003800000 */
.L_x_13:
[----:B------:R-:W-:Y:S02]  /*10d0*/  ULDC UR4, c[0x0][0x580] ;  /* 0x0001600000047ab9 */ /* 0x000fe40000000800 */
[----:B------:R-:W-:-:S07]  /*10e0*/  IMAD.U32 R23, RZ, RZ, UR4 ;  /* 0x00000004ff177e24 */ /* 0x000fce000f8e00ff */
.L_x_12:
[----:B------:R-:W-:Y:S02]  /*10f0*/  ULDC.64 UR4, c[0x0][0x5a0] ;  /* 0x0001680000047ab9 */ /* 0x000fe40000000a00 */
[----:B------:R-:W-:-:S04]  /*1100*/  ISETP.NE.U32.AND P0, PT, RZ, UR4, PT ;  /* 0x00000004ff007c0c */ /* 0x000fc8000bf05070 */
[----:B------:R-:W-:-:S13]  /*1110*/  ISETP.NE.AND.EX P0, PT, RZ, UR5, PT, P0 ;  /* 0x00000005ff007c0c */ /* 0x000fda000bf05300 */
[----:B------:R-:W-:Y:S05]  /*1120*/  @!P0 BRA `(.L_x_14) ;  /* 0x00000000001c8947 */ /* 0x000fea0003800000 */
[----:B01----:R-:W0:Y:S02]  /*1130*/  LDC.64 R4, c[0x0][0x5a0] ;  /* 0x00016800ff047b82 */ /* 0x003e240000000a00 */
[----:B0-----:R-:W2:Y:S02]  /*1140*/  LDG.E.64 R4, desc[UR38][R4.64] ;  /* 0x0000002604047981 */ /* 0x001ea4000c1e1b00 */
[----:B--2---:R-:W-:-:S04]  /*1150*/  ISETP.NE.U32.AND P0, PT, R4, RZ, PT ;  /* 0x000000ff0400720c */ /* 0x004fc80003f05070 */
[----:B------:R-:W-:-:S13]  /*1160*/  ISETP.NE.AND.EX P0, PT, R5, RZ, PT, P0 ;  /* 0x000000ff0500720c */ /* 0x000fda0003f05300 */
[----:B------:R-:W-:Y:S05]  /*1170*/  @!P0 BRA `(.L_x_14) ;  /* 0x0000000000088947 */ /* 0x000fea0003800000 */
[----:B------:R0:W5:Y:S01]  /*1180*/  LD.E R90, desc[UR38][R4.64] ;  /* 0x00000026045a7980 */ /* 0x000162000c101900 */
[----:B------:R-:W-:Y:S05]  /*1190*/  BRA `(.L_x_15) ;  /* 0x0000000000247947 */ /* 0x000fea0003800000 */
.L_x_14:
[----:B------:R-:W-:Y:S02]  /*11a0*/  ULDC.64 UR4, c[0x0][0x590] ;  /* 0x0001640000047ab9 */ /* 0x000fe40000000a00 */
[----:B------:R-:W-:-:S04]  /*11b0*/  ISETP.NE.U32.AND P0, PT, RZ, UR4, PT ;  /* 0x00000004ff007c0c */ /* 0x000fc8000bf05070 */
[----:B------:R-:W-:-:S13]  /*11c0*/  ISETP.NE.AND.EX P0, PT, RZ, UR5, PT, P0 ;  /* 0x00000005ff007c0c */ /* 0x000fda000bf05300 */
[----:B------:R-:W-:Y:S05]  /*11d0*/  @!P0 BRA `(.L_x_16) ;  /* 0x00000000000c8947 */ /* 0x000fea0003800000 */
[----:B------:R-:W2:Y:S02]  /*11e0*/  LDC.64 R90, c[0x0][0x590] ;  /* 0x00016400ff5a7b82 */ /* 0x000ea40000000a00 */
[----:B--2---:R2:W5:Y:S01]  /*11f0*/  LDG.E R90, desc[UR38][R90.64] ;  /* 0x000000265a5a7981 */ /* 0x004562000c1e1900 */
[----:B------:R-:W-:Y:S05]  /*1200*/  BRA `(.L_x_15) ;  /* 0x0000000000087947 */ /* 0x000fea0003800000 */
.L_x_16:
[----:B------:R-:W-:Y:S02]  /*1210*/  ULDC UR4, c[0x0][0x584] ;  /* 0x0001610000047ab9 */ /* 0x000fe40000000800 */
[----:B------:R-:W-:-:S07]  /*1220*/  IMAD.U32 R90, RZ, RZ, UR4 ;  /* 0x00000004ff5a7e24 */ /* 0x000fce000f8e00ff */
.L_x_15:
[----:B------:R-:W-:-:S13]  /*1230*/  LOP3.LUT P0, RZ, R3, 0xff, RZ, 0xc0, !PT ;  /* 0x000000ff03ff7812 */ /* 0x000fda000780c0ff */
[----:B------:R-:W-:Y:S05]  /*1240*/  @!P0 EXIT ;  /* 0x000000000000894d */ /* 0x000fea0003800000 */
[----:B------:R-:W3:Y:S01]  /*1250*/  LDC R93, c[0x0][0x658] ;  /* 0x00019600ff5d7b82 */ /* 0x000ee20000000800 */
[----:B------:R-:W-:Y:S01]  /*1260*/  LOP3.LUT R7, R7, 0x1, RZ, 0xc0, !PT ;  /* 0x0000000107077812 */ /* 0x000fe200078ec0ff */
[----:B------:R-:W-:Y:S01]  /*1270*/  ULDC.64 UR6, c[0x0][0x288] ;  /* 0x0000a20000067ab9 */ /* 0x000fe20000000a00 */
[----:B------:R-:W-:Y:S01]  /*1280*/  SHF.R.U32.HI R3, RZ, 0x2, R95 ;  /* 0x00000002ff037819 */ /* 0x000fe2000001165f */
[----:B------:R-:W-:Y:S01]  /*1290*/  UIADD3 UR4, UR7, 0x3f, URZ ;  /* 0x0000003f07047890 */ /* 0x000fe2000fffe03f */
[----:B------:R-:W-:Y:S01]  /*12a0*/  SHF.R.U32.HI R0, RZ, 0x1, R0 ;  /* 0x00000001ff007819 */ /* 0x000fe20000011600 */
[----:B------:R-:W-:Y:S01]  /*12b0*/  IMAD.SHL.U32 R88, R7, 0x40, RZ ;  /* 0x0000004007587824 */ /* 0x000fe200078e00ff */
[----:B------:R-:W-:Y:S01]  /*12c0*/  LOP3.LUT R3, R3, 0x7, RZ, 0xc0, !PT ;  /* 0x0000000703037812 */ /* 0x000fe200078ec0ff */
[----:B------:R-:W4:Y:S01]  /*12d0*/  LDC.64 R8, c[0x0][0x5c8] ;  /* 0x00017200ff087b82 */ /* 0x000f220000000a00 */
[----:B------:R-:W-:Y:S01]  /*12e0*/  USHF.R.S32.HI UR5, URZ, 0x1f, UR4 ;  /* 0x0000001f3f057899 */ /* 0x000fe20008011404 */
[----:B------:R-:W-:Y:S01]  /*12f0*/  LOP3.LUT R0, R0, 0x30, RZ, 0xc0, !PT ;  /* 0x0000003000007812 */ /* 0x000fe200078ec0ff */
[----:B------:R-:W-:Y:S01]  /*1300*/  IMAD.MOV.U32 R6, RZ, RZ, 0x1 ;  /* 0x00000001ff067424 */ /* 0x000fe200078e00ff */
[--C-:B------:R-:W-:Y:S01]  /*1310*/  LOP3.LUT R88, R88, 0x40, R3.reuse, 0xe2, !PT ;  /* 0x0000004058587812 */ /* 0x100fe200078ee203 */
[----:B------:R-:W-:Y:S01]  /*1320*/  ULEA.HI UR5, UR5, UR4, URZ, 0x6 ;  /* 0x0000000405057291 */ /* 0x000fe2000f8f303f */
[-C--:B01----:R-:W-:Y:S01]  /*1330*/  IADD3 R4, RZ, -R0.reuse, -R3 ;  /* 0x80000000ff047210 */ /* 0x083fe20007ffe803 */
[----:B------:R-:W-:Y:S01]  /*1340*/  IMAD.U32 R5, RZ, RZ, UR6 ;  /* 0x00000006ff057e24 */ /* 0x000fe2000f8e00ff */
[----:B------:R-:W0:Y:S01]  /*1350*/  LDC R97, c[0x0][0x600] ;  /* 0x00018000ff617b82 */ /* 0x000e220000000800 */
[----:B------:R-:W-:Y:S01]  /*1360*/  LOP3.LUT R88, R88, R0, RZ, 0xfc, !PT ;  /* 0x0000000058587212 */ /* 0x000fe200078efcff */
[----:B------:R-:W-:Y:S01]  /*1370*/  IMAD.MOV.U32 R0, RZ, RZ, -0x1 ;  /* 0xffffffffff007424 */ /* 0x000fe200078e00ff */
[----:B------:R-:W-:Y:S01]  /*1380*/  USHF.R.S32.HI UR43, URZ, 0x6, UR5 ;  /* 0x000000063f2b7899 */ /* 0x000fe20008011405 */
[----:B------:R-:W-:Y:S01]  /*1390*/  LOP3.LUT R94, R95, 0x3, RZ, 0xc0, !PT ;  /* 0x000000035f5e7812 */ /* 0x000fe200078ec0ff */
[----:B------:R-:W-:Y:S01]  /*13a0*/  IMAD R4, R7, -0x40, R4 ;  /* 0xffffffc007047824 */ /* 0x000fe200078e0204 */
[C---:B------:R-:W-:Y:S01]  /*13b0*/  LOP3.LUT R96, R95.reuse, 0x80, RZ, 0xc0, !PT ;  /* 0x000000805f607812 */ /* 0x040fe200078ec0ff */
[----:B------:R-:W-:Y:S01]  /*13c0*/  UISETP.LT.AND UP0, UPT, UR43, 0x1, UPT ;  /* 0x000000012b00788c */ /* 0x000fe2000bf01270 */
[-C--:B---3--:R-:W-:Y:S01]  /*13d0*/  SHF.L.U32 R0, R0, R93.reuse, RZ ;  /* 0x0000005d00007219 */ /* 0x088fe200000006ff */
[----:B------:R-:W-:Y:S01]  /*13e0*/  ULDC UR4, c[0x0][0x284] ;  /* 0x0000a10000047ab9 */ /* 0x000fe20000000800 */
[----:B------:R-:W-:Y:S01]  /*13f0*/  IMAD R94, R94, -0x2, R5 ;  /* 0xfffffffe5e5e7824 */ /* 0x000fe200078e0205 */
[----:B------:R-:W-:Y:S01]  /*1400*/  USEL UR44, UR43, 0x1, UP0 ;  /* 0x000000012b2c7887 */ /* 0x000fe20008000000 */
[----:B------:R-:W-:Y:S01]  /*1410*/  SHF.L.U32 R93, R6, R93, RZ ;  /* 0x0000005d065d7219 */ /* 0x000fe200000006ff */
[----:B------:R-:W-:Y:S01]  /*1420*/  IMAD.SHL.U32 R95, R95, 0x2, RZ ;  /* 0x000000025f5f7824 */ /* 0x000fe200078e00ff */
[----:B------:R-:W-:Y:S01]  /*1430*/  LOP3.LUT R102, R18, 0x1, RZ, 0xfc, !PT ;  /* 0x0000000112667812 */ /* 0x000fe200078efcff */
[----:B------:R-:W-:Y:S01]  /*1440*/  VIADD R99, R4, UR4 ;  /* 0x0000000404637c36 */ /* 0x000fe20008000000 */
[C---:B----4-:R-:W-:Y:S01]  /*1450*/  SHF.L.U64.HI R92, R8.reuse, 0x3, R9 ;  /* 0x00000003085c7819 */ /* 0x050fe20000010209 */
[----:B--2---:R-:W-:Y:S01]  /*1460*/  IMAD.SHL.U32 R91, R8, 0x8, RZ ;  /* 0x00000008085b7824 */ /* 0x004fe200078e00ff */
[----:B------:R-:W-:Y:S01]  /*1470*/  SHF.R.U32.HI R96, RZ, 0x7, R96 ;  /* 0x00000007ff607819 */ /* 0x000fe20000011660 */
[----:B------:R-:W-:Y:S01]  /*1480*/  IMAD.MOV.U32 R89, RZ, RZ, RZ ;  /* 0x000000ffff597224 */ /* 0x000fe200078e00ff */
[----:B------:R-:W-:Y:S01]  /*1490*/  LOP3.LUT R98, RZ, R0, RZ, 0x33, !PT ;  /* 0x00000000ff627212 */ /* 0x000fe200078e33ff */
[----:B------:R-:W-:Y:S01]  /*14a0*/  UIADD3 UR44, UR43, -UR44, URZ ;  /* 0x8000002c2b2c7290 */ /* 0x000fe2000fffe03f */
[----:B------:R-:W-:Y:S01]  /*14b0*/  UMOV UR40, URZ ;  /* 0x0000003f00287c82 */ /* 0x000fe20008000000 */
[----:B0-----:R-:W-:Y:S01]  /*14c0*/  VIADD R97, R97, 0xffffffff ;  /* 0xffffffff61617836 */ /* 0x001fe20000000000 */
[----:B------:R-:W-:-:S09]  /*14d0*/  UMOV UR41, URZ ;  /* 0x0000003f00297c82 */ /* 0x000fd20008000000 */
.L_x_162:
[----:B0-----:R-:W0:Y:S01]  /*14e0*/  SHFL.IDX PT, R0, R96, RZ, 0x1f ;  /* 0x00001fff60007589 */ /* 0x001e2200000e0000 */
[----:B-1----:R-:W1:Y:S01]  /*14f0*/  S2UR UR7, SR_CgaCtaId ;  /* 0x00000000000779c3 */ /* 0x002e620000008800 */
[----:B------:R-:W-:Y:S01]  /*1500*/  UMOV UR6, 0x400 ;  /* 0x0000040000067882 */ /* 0x000fe20000000000 */
[----:B0-----:R-:W-:Y:S01]  /*1510*/  R2UR UR4, R0 ;  /* 0x00000000000472ca */ /* 0x001fe200000e0000 */
[----:B-1----:R-:W-:-:S12]  /*1520*/  ULEA UR6, UR7, UR6, 0x18 ;  /* 0x0000000607067291 */ /* 0x002fd8000f8ec03f */
[----:B------:R-:W-:-:S04]  /*1530*/  ULEA.HI UR5, UR4, UR4, URZ, 0x1 ;  /* 0x0000000404057291 */ /* 0x000fc8000f8f083f */
[----:B------:R-:W-:-:S04]  /*1540*/  ULOP3.LUT UR5, UR5, 0x7fffe, URZ, 0xc0, !UPT ;  /* 0x0007fffe05057892 */ /* 0x000fc8000f8ec03f */
[----:B------:R-:W-:-:S03]  /*1550*/  UIADD3 UR5, UR4, -UR5, URZ ;  /* 0x8000000504057290 */ /* 0x000fc6000fffe03f */
[----:B------:R-:W-:Y:S01]  /*1560*/  ULDC UR4, c[0x0][0x28c] ;  /* 0x0000a30000047ab9 */ /* 0x000fe20000000800 */
[----:B------:R-:W-:Y:S01]  /*1570*/  ULEA UR5, UR5, UR6, 0xd ;  /* 0x0000000605057291 */ /* 0x000fe2000f8e683f */
[----:B------:R-:W-:-:S03]  /*1580*/  ISETP.LT.AND P0, PT, RZ, UR4, PT ;  /* 0x00000004ff007c0c */ /* 0x000fc6000bf01270 */
[----:B------:R-:W-:-:S04]  /*1590*/  UIADD3 UR5, UR5, 0x180, URZ ;  /* 0x0000018005057890 */ /* 0x000fc8000fffe03f */
[----:B------:R-:W-:-:S04]  /*15a0*/  USHF.R.U32.HI UR5, URZ, 0x4, UR5 ;  /* 0x000000043f057899 */ /* 0x000fc80008011605 */
[----:B------:R-:W-:Y:S02]  /*15b0*/  ULOP3.LUT UR45, UR5, 0x3fff, URZ, 0xc0, !UPT ;  /* 0x00003fff052d7892 */ /* 0x000fe4000f8ec03f */
[----:B--2345:R-:W-:Y:S10]  /*15c0*/  @P0 BRA `(.L_x_17) ;  /* 0x0000000000400947 */ /* 0x03cff40003800000 */
[----:B------:R-:W-:Y:S01]  /*15d0*/  MOV R0, 0x0 ;  /* 0x0000000000007802 */ /* 0x000fe20000000f00 */
[----:B------:R-:W-:Y:S01]  /*15e0*/  ULDC.64 UR4, c[0x4][0x68] ;  /* 0x01001a0000047ab9 */ /* 0x000fe20000000a00 */
[----:B------:R-:W-:Y:S01]  /*15f0*/  ULDC.64 UR6, c[0x4][0x8] ;  /* 0x0100020000067ab9 */ /* 0x000fe20000000a00 */
[----:B------:R-:W-:Y:S01]  /*1600*/  IMAD.U32 R4, RZ, RZ, UR4 ;  /* 0x00000004ff047e24 */ /* 0x000fe2000f8e00ff */
[----:B------:R0:W1:Y:S01]  /*1610*/  LDC.64 R14, c[0x4][R0] ;  /* 0x01000000000e7b82 */ /* 0x0000620000000a00 */
[----:B------:R-:W-:Y:S01]  /*1620*/  IMAD.U32 R5, RZ, RZ, UR5 ;  /* 0x00000005ff057e24 */ /* 0x000fe2000f8e00ff */
[----:B------:R-:W-:Y:S01]  /*1630*/  ULDC.64 UR4, c[0x4][0x70] ;  /* 0x01001c0000047ab9 */ /* 0x000fe20000000a00 */
[----:B------:R-:W-:Y:S02]  /*1640*/  IMAD.U32 R10, RZ, RZ, UR6 ;  /* 0x00000006ff0a7e24 */ /* 0x000fe4000f8e00ff */
[----:B------:R-:W-:Y:S02]  /*1650*/  IMAD.U32 R6, RZ, RZ, UR4 ;  /* 0x00000004ff067e24 */ /* 0x000fe4000f8e00ff */
[----:B------:R-:W-:-:S02]  /*1660*/  IMAD.U32 R7, RZ, RZ, UR5 ;  /* 0x00000005ff077e24 */ /* 0x000fc4000f8e00ff */
[----:B------:R-:W-:Y:S02]  /*1670*/  IMAD.U32 R11, RZ, RZ, UR7 ;  /* 0x00000007ff0b7e24 */ /* 0x000fe4000f8e00ff */
[----:B------:R-:W-:Y:S02]  /*1680*/  IMAD.MOV.U32 R8, RZ, RZ, 0x1e1 ;  /* 0x000001e1ff087424 */ /* 0x000fe400078e00ff */
[----:B------:R-:W-:Y:S02]  /*1690*/  IMAD.MOV.U32 R12, RZ, RZ, 0x1 ;  /* 0x00000001ff0c7424 */ /* 0x000fe400078e00ff */
[----:B0-----:R-:W-:-:S07]  /*16a0*/  IMAD.MOV.U32 R13, RZ, RZ, RZ ;  /* 0x000000ffff0d7224 */ /* 0x001fce00078e00ff */
[----:B------:R-:W-:-:S07]  /*16b0*/  LEPC R20, `(.L_x_17) ;  /* 0x000000001014794e */ /* 0x000fce0000000000 */
[----:B-1---5:R-:W-:Y:S05]  /*16c0*/  CALL.ABS.NOINC R14 ;  /* 0x000000000e007343 */ /* 0x022fea0003c00000 */
.L_x_17:
[----:B------:R-:W-:-:S13]  /*16d0*/  ISETP.NE.AND P0, PT, R102, 0x3, PT ;  /* 0x000000036600780c */ /* 0x000fda0003f05270 */
[----:B------:R-:W-:Y:S05]  /*16e0*/  @!P0 BRA `(.L_x_18) ;  /* 0x0000000000048947 */ /* 0x000fea0003800000 */
[----:B------:R-:W-:Y:S01]  /*16f0*/  BPT.TRAP 0x1 ;  /* 0x000000040000795c */ /* 0x000fe20000300000 */
.L_x_18:
[----:B------:R-:W0:Y:S01]  /*1700*/  S2UR UR5, SR_CgaCtaId ;  /* 0x00000000000579c3 */ /* 0x000e220000008800 */
[----:B------:R-:W-:Y:S01]  /*1710*/  UMOV UR4, 0x400 ;  /* 0x0000040000047882 */ /* 0x000fe20000000000 */
[----:B------:R-:W-:Y:S02]  /*1720*/  IMAD.U32 R0, RZ, RZ, UR40 ;  /* 0x00000028ff007e24 */ /* 0x000fe4000f8e00ff */
[----:B------:R-:W-:-:S03]  /*1730*/  IMAD.U32 R3, RZ, RZ, UR41 ;  /* 0x00000029ff037e24 */ /* 0x000fc6000f8e00ff */
[----:B------:R-:W-:Y:S01]  /*1740*/  SHF.L.U32 R0, R0, 0x1f, RZ ;  /* 0x0000001f00007819 */ /* 0x000fe200000006ff */
[----:B0-----:R-:W-:-:S06]  /*1750*/  ULEA UR4, UR5, UR4, 0x18 ;  /* 0x0000000405047291 */ /* 0x001fcc000f8ec03f */
[----:B------:R-:W-:-:S04]  /*1760*/  IMAD.U32 R6, RZ, RZ, UR4 ;  /* 0x00000004ff067e24 */ /* 0x000fc8000f8e00ff */
[----:B------:R-:W-:-:S04]  /*1770*/  IMAD R3, R3, 0x8, R6 ;  /* 0x0000000803037824 */ /* 0x000fc800078e0206 */
[----:B------:R0:W1:Y:S01]  /*1780*/  SYNCS.PHASECHK.TRANS64.TRYWAIT P1, [R3+URZ], R0 ;  /* 0x00000000030075a7 */ /* 0x000062000802017f */
[----:B------:R-:W-:Y:S05]  /*1790*/  @!P0 BRA `(.L_x_19) ;  /* 0x0000000000048947 */ /* 0x000fea0003800000 */
[----:B------:R-:W-:Y:S01]  /*17a0*/  BPT.TRAP 0x1 ;  /* 0x000000040000795c */ /* 0x000fe20000300000 */
.L_x_19:
[----:B------:R-:W-:-:S05]  /*17b0*/  IMAD.U32 R4, RZ, RZ, UR44 ;  /* 0x0000002cff047e24 */ /* 0x000fca000f8e00ff */
[----:B------:R-:W-:Y:S01]  /*17c0*/  ISETP.GE.AND P2, PT, R4, 0x1, PT ;  /* 0x000000010400780c */ /* 0x000fe20003f46270 */
[----:B-1----:R-:W-:-:S12]  /*17d0*/  @P1 BRA `(.L_x_20) ;  /* 0x0000000000081947 */ /* 0x002fd80003800000 */
[----:B------:R-:W1:Y:S02]  /*17e0*/  SYNCS.PHASECHK.TRANS64.TRYWAIT P1, [R3+URZ], R0 ;  /* 0x00000000030075a7 */ /* 0x000e64000802017f */
[----:B-1----:R-:W-:Y:S05]  /*17f0*/  @!P1 BRA `(.L_x_21) ;  /* 0x0000006400e49947 */ /* 0x002fea0003800000 */
.L_x_20:
[----:B------:R-:W-:Y:S05]  /*1800*/  WARPSYNC.ALL ;  /* 0x0000000000007948 */ /* 0x000fea0003800000 */
[----:B------:R-:W-:Y:S01]  /*1810*/  R2UR UR4, R6 ;  /* 0x00000000060472ca */ /* 0x000fe200000e0000 */
[----:B------:R-:W-:Y:S01]  /*1820*/  ULEA UR5, UR41, UR45, 0xa ;  /* 0x0000002d29057291 */ /* 0x000fe2000f8e503f */
[----:B------:R-:W-:Y:S01]  /*1830*/  WARPGROUP.ARRIVE ;  /* 0x00000000000079c5 */ /* 0x000fe20000000000 */
[----:B------:R-:W-:Y:S01]  /*1840*/  UMOV UR9, 0x40000040 ;  /* 0x4000004000097882 */ /* 0x000fe20000000000 */
[----:B------:R-:W-:-:S04]  /*1850*/  UMOV UR11, 0x40000040 ;  /* 0x40000040000b7882 */ /* 0x000fc80000000000 */
[----:B------:R-:W-:-:S05]  /*1860*/  UMOV UR8, UR5 ;  /* 0x0000000500087c82 */ /* 0x000fca0008000000 */
[----:B------:R-:W-:-:S04]  /*1870*/  UIADD3 UR4, UR4, 0x18180, URZ ;  /* 0x0001818004047890 */ /* 0x000fc8000fffe03f */
[----:B------:R-:W-:-:S04]  /*1880*/  USHF.R.U32.HI UR4, URZ, 0x4, UR4 ;  /* 0x000000043f047899 */ /* 0x000fc80008011604 */
[----:B------:R-:W-:-:S04]  /*1890*/  ULOP3.LUT UR4, UR4, 0x3fff, URZ, 0xc0, !UPT ;  /* 0x00003fff04047892 */ /* 0x000fc8000f8ec03f */
[----:B------:R-:W-:-:S04]  /*18a0*/  ULOP3.LUT UR4, UR4, 0x10000, URZ, 0xfc, !UPT ;  /* 0x0001000004047892 */ /* 0x000fc8000f8efc3f */
[----:B------:R-:W-:-:S07]  /*18b0*/  ULEA UR6, UR41, UR4, 0xa ;  /* 0x0000000429067291 */ /* 0x000fce000f8e503f */
[----:B------:R-:W-:Y:S02]  /*18c0*/  UMOV UR10, UR6 ;  /* 0x00000006000a7c82 */ /* 0x000fe40008000000 */
[----:B------:R-:W-:Y:S01]  /*18d0*/  HGMMA.64x128x16.F32 R24, gdesc[UR8].tnspA, RZ, !UPT, gsb0 ;  /* 0x21e00000081879f0 */ /* 0x000fe2000c0008ff */
[----:B------:R-:W-:Y:S02]  /*18e0*/  UIADD3 UR8, UR5, 0x80, URZ ;  /* 0x0000008005087890 */ /* 0x000fe4000fffe03f */
[----:B------:R-:W-:Y:S01]  /*18f0*/  UIADD3 UR10, UR6, 0x2, URZ ;  /* 0x00000002060a7890 */ /* 0x000fe2000fffe03f */
[----:B------:R-:W-:Y:S01]  /*1900*/  UMOV UR9, 0x40000040 ;  /* 0x4000004000097882 */ /* 0x000fe20000000000 */
[----:B------:R-:W-:Y:S01]  /*1910*/  UMOV UR11, 0x40000040 ;  /* 0x40000040000b7882 */ /* 0x000fe20000000000 */
[----:B------:R-:W-:Y:S02]  /*1920*/  WARPGROUP.DEPBAR.LE gsb0, 0x0 ;  /* 0x00008000000079c5 */ /* 0x000fe40000010000 */
[----:B------:R-:W-:-:S06]  /*1930*/  WARPGROUP.ARRIVE ;  /* 0x00000000000079c5 */ /* 0x000fcc0000000000 */
[----:B------:R-:W-:Y:S01]  /*1940*/  HGMMA.64x128x16.F32 R24, gdesc[UR8].tnspA, R24, gsb0 ;  /* 0x21e00000081879f0 */ /* 0x000fe20008000818 */
        /* <DEDUP_REMOVED lines=13> */
[----:B------:R-:W-:Y:S03]  /*1a20*/  HGMMA.64x128x16.F32 R24, gdesc[UR8].tnspA, R24, gsb0 ;  /* 0x21e00000081879f0 */ /* 0x000fe60008000818 */
[----:B------:R-:W-:Y:S02]  /*1a30*/  WARPGROUP.DEPBAR.LE gsb0, 0x0 ;  /* 0x00008000000079c5 */ /* 0x000fe40000010000 */
[----:B------:R-:W-:Y:S05]  /*1a40*/  @!P2 BRA `(.L_x_22) ;  /* 0x000000040028a947 */ /* 0x000fea0003800000 */
[----:B------:R-:W-:Y:S01]  /*1a50*/  UIADD3 UR5, UR41, 0x1, URZ ;  /* 0x0000000129057890 */ /* 0x000fe2000fffe03f */
[----:B01----:R-:W-:Y:S02]  /*1a60*/  IMAD.U32 R0, RZ, RZ, UR44 ;  /* 0x0000002cff007e24 */ /* 0x003fe4000f8e00ff */
[----:B------:R-:W-:Y:S01]  /*1a70*/  IMAD.U32 R3, RZ, RZ, UR41 ;  /* 0x00000029ff037e24 */ /* 0x000fe2000f8e00ff */
[----:B------:R-:W-:-:S04]  /*1a80*/  UISETP.NE.AND UP0, UPT, UR5, 0x6, UPT ;  /* 0x000000060500788c */ /* 0x000fc8000bf05270 */
[----:B------:R-:W-:Y:S02]  /*1a90*/  USEL UR6, URZ, 0x1, UP0 ;  /* 0x000000013f067887 */ /* 0x000fe40008000000 */
[----:B------:R-:W-:Y:S02]  /*1aa0*/  USEL UR5, UR5, URZ, UP0 ;  /* 0x0000003f05057287 */ /* 0x000fe40008000000 */
[----:B------:R-:W-:-:S06]  /*1ab0*/  ULOP3.LUT UR6, UR40, UR6, URZ, 0x3c, !UPT ;  /* 0x0000000628067292 */ /* 0x000fcc000f8e3c3f */
[----:B------:R-:W-:-:S07]  /*1ac0*/  IMAD.U32 R7, RZ, RZ, UR6 ;  /* 0x00000006ff077e24 */ /* 0x000fce000f8e00ff */
.L_x_29:
[----:B------:R-:W-:Y:S05]  /*1ad0*/  @!P0 BRA `(.L_x_23) ;  /* 0x0000000000048947 */ /* 0x000fea0003800000 */
[----:B------:R-:W-:Y:S01]  /*1ae0*/  BPT.TRAP 0x1 ;  /* 0x000000040000795c */ /* 0x000fe20000300000 */
.L_x_23:
[----:B------:R-:W0:Y:S01]  /*1af0*/  S2UR UR7, SR_CgaCtaId ;  /* 0x00000000000779c3 */ /* 0x000e220000008800 */
[----:B------:R-:W-:Y:S01]  /*1b00*/  UMOV UR6, 0x400 ;  /* 0x0000040000067882 */ /* 0x000fe20000000000 */
[----:B------:R-:W-:Y:S01]  /*1b10*/  IMAD.U32 R5, RZ, RZ, UR5 ;  /* 0x00000005ff057e24 */ /* 0x000fe2000f8e00ff */
[----:B------:R-:W-:Y:S01]  /*1b20*/  SHF.L.U32 R4, R7, 0x1f, RZ ;  /* 0x0000001f07047819 */ /* 0x000fe200000006ff */
[----:B0-----:R-:W-:-:S06]  /*1b30*/  ULEA UR6, UR7, UR6, 0x18 ;  /* 0x0000000607067291 */ /* 0x001fcc000f8ec03f */
[----:B------:R-:W-:-:S04]  /*1b40*/  IMAD.U32 R6, RZ, RZ, UR6 ;  /* 0x00000006ff067e24 */ /* 0x000fc8000f8e00ff */
[----:B------:R-:W-:-:S04]  /*1b50*/  IMAD R5, R5, 0x8, R6 ;  /* 0x0000000805057824 */ /* 0x000fc800078e0206 */
[----:B------:R0:W1:Y:S01]  /*1b60*/  SYNCS.PHASECHK.TRANS64.TRYWAIT P1, [R5+URZ], R4 ;  /* 0x00000004050075a7 */ /* 0x000062000802017f */
[----:B------:R-:W-:Y:S05]  /*1b70*/  @!P0 BRA `(.L_x_24) ;  /* 0x0000000000048947 */ /* 0x000fea0003800000 */
[----:B------:R-:W-:Y:S01]  /*1b80*/  BPT.TRAP 0x1 ;  /* 0x000000040000795c */ /* 0x000fe20000300000 */
.L_x_24:
[----:B-1----:R-:W-:Y:S05]  /*1b90*/  @P1 BRA `(.L_x_25) ;  /* 0x0000000000081947 */ /* 0x002fea0003800000 */
[----:B------:R-:W1:Y:S02]  /*1ba0*/  SYNCS.PHASECHK.TRANS64.TRYWAIT P1, [R5+URZ], R4 ;  /* 0x00000004050075a7 */ /* 0x000e64000802017f */
[----:B-1----:R-:W-:Y:S05]  /*1bb0*/  @!P1 BRA `(.L_x_26) ;  /* 0x0000006400089947 */ /* 0x002fea0003800000 */
.L_x_25:
[----:B------:R-:W-:Y:S01]  /*1bc0*/  ULEA UR6, UR5, UR45, 0xa ;  /* 0x0000002d05067291 */ /* 0x000fe2000f8e503f */
[----:B------:R-:W-:Y:S01]  /*1bd0*/  WARPGROUP.ARRIVE ;  /* 0x00000000000079c5 */ /* 0x000fe20000000000 */
[----:B------:R-:W-:Y:S01]  /*1be0*/  ULEA UR7, UR5, UR4, 0xa ;  /* 0x0000000405077291 */ /* 0x000fe2000f8e503f */
[----:B------:R-:W-:Y:S01]  /*1bf0*/  UMOV UR9, 0x40000040 ;  /* 0x4000004000097882 */ /* 0x000fe20000000000 */
[----:B------:R-:W-:-:S03]  /*1c00*/  UMOV UR11, 0x40000040 ;  /* 0x40000040000b7882 */ /* 0x000fc60000000000 */
[----:B------:R-:W-:Y:S02]  /*1c10*/  UMOV UR8, UR6 ;  /* 0x0000000600087c82 */ /* 0x000fe40008000000 */
[----:B------:R-:W-:Y:S02]  /*1c20*/  UMOV UR10, UR7 ;  /* 0x00000007000a7c82 */ /* 0x000fe40008000000 */
[----:B------:R-:W-:Y:S01]  /*1c30*/  HGMMA.64x128x16.F32 R24, gdesc[UR8].tnspA, R24, gsb0 ;  /* 0x21e00000081879f0 */ /* 0x000fe20008000818 */
[----:B------:R-:W-:Y:S02]  /*1c40*/  UIADD3 UR8, UR6, 0x80, URZ ;  /* 0x0000008006087890 */ /* 0x000fe4000fffe03f */
[----:B------:R-:W-:Y:S01]  /*1c50*/  UIADD3 UR10, UR7, 0x2, URZ ;  /* 0x00000002070a7890 */ /* 0x000fe2000fffe03f */
[----:B------:R-:W-:Y:S01]  /*1c60*/  UMOV UR9, 0x40000040 ;  /* 0x4000004000097882 */ /* 0x000fe20000000000 */
[----:B------:R-:W-:Y:S01]  /*1c70*/  UMOV UR11, 0x40000040 ;  /* 0x40000040000b7882 */ /* 0x000fe20000000000 */
[----:B------:R-:W-:-:S02]  /*1c80*/  WARPGROUP.DEPBAR.LE gsb0, 0x0 ;  /* 0x00008000000079c5 */ /* 0x000fc40000010000 */
        /* <DEDUP_REMOVED lines=18> */
[----:B------:R-:W-:Y:S01]  /*1db0*/  BPT.TRAP 0x1 ;  /* 0x000000040000795c */ /* 0x000fe20000300000 */
.L_x_27:
[----:B------:R-:W-:-:S13]  /*1dc0*/  ISETP.NE.AND P1, PT, R22, RZ, PT ;  /* 0x000000ff1600720c */ /* 0x000fda0003f25270 */
[----:B01----:R-:W-:-:S04]  /*1dd0*/  @P1 IMAD R4, R3, 0x8, R6 ;  /* 0x0000000803041824 */ /* 0x003fc800078e0206 */
[----:B------:R-:W-:-:S05]  /*1de0*/  @P1 VIADD R4, R4, 0x30 ;  /* 0x0000003004041836 */ /* 0x000fca0000000000 */
[----:B------:R-:W-:-:S04]  /*1df0*/  @P1 PRMT R4, R19, 0x654, R4 ;  /* 0x0000065413041816 */ /* 0x000fc80000000004 */
[----:B------:R0:W-:Y:S01]  /*1e00*/  @P1 SYNCS.ARRIVE.TRANS64.RED.A1T0 RZ, [R4+URZ], RZ ;  /* 0x000000ff04ff19a7 */ /* 0x0001e2000810043f */
[----:B------:R-:W-:-:S13]  /*1e10*/  ISETP.GT.U32.AND P1, PT, R18, 0x1, PT ;  /* 0x000000011200780c */ /* 0x000fda0003f24070 */
[----:B0-----:R-:W-:Y:S05]  /*1e20*/  @P1 BRA `(.L_x_28) ;  /* 0x0000000000041947 */ /* 0x001fea0003800000 */
[----:B------:R-:W-:Y:S01]  /*1e30*/  BPT.TRAP 0x1 ;  /* 0x000000040000795c */ /* 0x000fe20000300000 */
.L_x_28:
[----:B------:R-:W-:Y:S01]  /*1e40*/  UIADD3 UR5, UR5, 0x1, URZ ;  /* 0x0000000105057890 */ /* 0x000fe2000fffe03f */
[C---:B------:R-:W-:Y:S01]  /*1e50*/  ISETP.GT.AND P2, PT, R0.reuse, 0x1, PT ;  /* 0x000000010000780c */ /* 0x040fe20003f44270 */
[----:B------:R-:W-:Y:S02]  /*1e60*/  VIADD R3, R3, 0x1 ;  /* 0x0000000103037836 */ /* 0x000fe40000000000 */
[----:B------:R-:W-:Y:S01]  /*1e70*/  UISETP.NE.AND UP0, UPT, UR5, 0x6, UPT ;  /* 0x000000060500788c */ /* 0x000fe2000bf05270 */
[----:B------:R-:W-:Y:S02]  /*1e80*/  VIADD R0, R0, 0xffffffff ;  /* 0xffffffff00007836 */ /* 0x000fe40000000000 */
[C---:B------:R-:W-:Y:S01]  /*1e90*/  ISETP.NE.AND P1, PT, R3.reuse, 0x6, PT ;  /* 0x000000060300780c */ /* 0x040fe20003f25270 */
[----:B------:R-:W-:Y:S02]  /*1ea0*/  USEL UR6, URZ, 0x1, UP0 ;  /* 0x000000013f067887 */ /* 0x000fe40008000000 */
[----:B------:R-:W-:Y:S01]  /*1eb0*/  USEL UR5, UR5, URZ, UP0 ;  /* 0x0000003f05057287 */ /* 0x000fe20008000000 */
[----:B------:R-:W-:-:S03]  /*1ec0*/  SEL R3, R3, RZ, P1 ;  /* 0x000000ff03037207 */ /* 0x000fc60000800000 */
[----:B------:R-:W-:Y:S01]  /*1ed0*/  LOP3.LUT R7, R7, UR6, RZ, 0x3c, !PT ;  /* 0x0000000607077c12 */ /* 0x000fe2000f8e3cff */
[----:B------:R-:W-:Y:S07]  /*1ee0*/  @P2 BRA `(.L_x_29) ;  /* 0xfffffff800f82947 */ /* 0x000fee000383ffff */
.L_x_22:
[----:B01----:R-:W0:Y:S02]  /*1ef0*/  LDC R0, c[0x0][0x28c] ;  /* 0x0000a300ff007b82 */ /* 0x003e240000000800 */
[----:B0-----:R-:W-:-:S13]  /*1f00*/  ISETP.GE.AND P1, PT, R0, 0x1, PT ;  /* 0x000000010000780c */ /* 0x001fda0003f26270 */
[----:B------:R-:W-:Y:S05]  /*1f10*/  @!P1 BRA `(.L_x_30) ;  /* 0x0000000000449947 */ /* 0x000fea0003800000 */
[----:B------:R-:W-:Y:S05]  /*1f20*/  @!P0 BRA `(.L_x_31) ;  /* 0x0000000000048947 */ /* 0x000fea0003800000 */
[----:B------:R-:W-:Y:S01]  /*1f30*/  BPT.TRAP 0x1 ;  /* 0x000000040000795c */ /* 0x000fe20000300000 */
.L_x_31:
[----:B------:R-:W-:-:S13]  /*1f40*/  ISETP.NE.AND P0, PT, R22, RZ, PT ;  /* 0x000000ff1600720c */ /* 0x000fda0003f05270 */
[----:B------:R-:W-:-:S05]  /*1f50*/  VOTEU.ANY UP0, P0 ;  /* 0x00000000003f7886 */ /* 0x000fca0000000100 */
[----:B------:R-:W-:-:S06]  /*1f60*/  @UP0 UIADD3 UR4, UR44, UR41, URZ ;  /* 0x000000292c040290 */ /* 0x000fcc000fffe03f */
[----:B------:R-:W-:Y:S02]  /*1f70*/  IMAD.U32 R4, RZ, RZ, UR4 ;  /* 0x00000004ff047e24 */ /* 0x000fe4000f8e00ff */
[----:B------:R-:W-:Y:S02]  /*1f80*/  IMAD.U32 R3, RZ, RZ, UR4 ;  /* 0x00000004ff037e24 */ /* 0x000fe4000f8e00ff */
[----:B------:R-:W-:-:S05]  /*1f90*/  @P0 IMAD.WIDE.U32 R4, R4, -0x55555555, RZ ;  /* 0xaaaaaaab04040825 */ /* 0x000fca00078e00ff */
[----:B------:R-:W-:-:S05]  /*1fa0*/  @P0 SHF.R.U32.HI R0, RZ, 0x2, R5 ;  /* 0x00000002ff000819 */ /* 0x000fca0000011605 */
[----:B------:R-:W-:-:S04]  /*1fb0*/  @P0 IMAD R0, R0, -0x6, R3 ;  /* 0xfffffffa00000824 */ /* 0x000fc800078e0203 */
[----:B------:R-:W-:-:S04]  /*1fc0*/  @P0 IMAD R0, R0, 0x8, R6 ;  /* 0x0000000800000824 */ /* 0x000fc800078e0206 */
[----:B------:R-:W-:-:S05]  /*1fd0*/  @P0 VIADD R0, R0, 0x30 ;  /* 0x0000003000000836 */ /* 0x000fca0000000000 */
[----:B------:R-:W-:-:S04]  /*1fe0*/  @P0 PRMT R0, R19, 0x654, R0 ;  /* 0x0000065413000816 */ /* 0x000fc80000000000 */
[----:B------:R0:W-:Y:S01]  /*1ff0*/  @P0 SYNCS.ARRIVE.TRANS64.RED.A1T0 RZ, [R0+URZ], RZ ;  /* 0x000000ff00ff09a7 */ /* 0x0001e2000810043f */
[----:B------:R-:W-:-:S13]  /*2000*/  ISETP.GT.U32.AND P0, PT, R18, 0x1, PT ;  /* 0x000000011200780c */ /* 0x000fda0003f04070 */
[----:B0-----:R-:W-:Y:S05]  /*2010*/  @P0 BRA `(.L_x_30) ;  /* 0x0000000000040947 */ /* 0x001fea0003800000 */
[----:B------:R-:W-:Y:S01]  /*2020*/  BPT.TRAP 0x1 ;  /* 0x000000040000795c */ /* 0x000fe20000300000 */
.L_x_30:
[----:B------:R-:W-:Y:S01]  /*2030*/  IMAD.SHL.U32 R100, R100, 0x80, RZ ;  /* 0x0000008064647824 */ /* 0x000fe200078e00ff */
[----:B------:R-:W-:Y:S01]  /*2040*/  UIADD3 UR41, UR43, UR41, URZ ;  /* 0x000000292b297290 */ /* 0x000fe2000fffe03f */
[----:B------:R-:W-:Y:S01]  /*2050*/  SHF.R.S32.HI R11, RZ, 0x1f, R101 ;  /* 0x0000001fff0b7819 */ /* 0x000fe20000011465 */
[----:B------:R-:W-:Y:S01]  /*2060*/  UISETP.GE.U32.AND UP1, UPT, UR43, 0x6, UPT ;  /* 0x000000062b00788c */ /* 0x000fe2000bf26070 */
[----:B------:R-:W-:Y:S01]  /*2070*/  IMAD.SHL.U32 R6, R103, 0x80, RZ ;  /* 0x0000008067067824 */ /* 0x000fe200078e00ff */
[----:B------:R-:W-:Y:S01]  /*2080*/  ULDC UR7, c[0x0][0x288] ;  /* 0x0000a20000077ab9 */ /* 0x000fe20000000800 */
[C---:B------:R-:W-:Y:S01]  /*2090*/  LOP3.LUT R8, R100.reuse, 0x6, R95, 0xf8, !PT ;  /* 0x0000000664087812 */ /* 0x040fe200078ef85f */
[----:B------:R-:W-:Y:S01]  /*20a0*/  UISETP.GT.U32.AND UP0, UPT, UR41, 0x5, UPT ;  /* 0x000000052900788c */ /* 0x000fe2000bf04070 */
[----:B------:R-:W-:Y:S01]  /*20b0*/  ISETP.GE.AND P0, PT, R100, UR7, PT ;  /* 0x0000000764007c0c */ /* 0x000fe2000bf06270 */
[----:B------:R-:W-:Y:S01]  /*20c0*/  ULDC.64 UR4, c[0x0][0x5d0] ;  /* 0x0001740000047ab9 */ /* 0x000fe20000000a00 */
[--C-:B------:R-:W-:Y:S01]  /*20d0*/  SHF.R.S32.HI R9, RZ, 0x1f, R8.reuse ;  /* 0x0000001fff097819 */ /* 0x100fe20000011408 */
[----:B------:R-:W-:Y:S01]  /*20e0*/  ULDC UR10, c[0x0][0x284] ;  /* 0x0000a100000a7ab9 */ /* 0x000fe20000000800 */
[----:B------:R-:W-:Y:S01]  /*20f0*/  IMAD R0, R11, UR4, RZ ;  /* 0x000000040b007c24 */ /* 0x000fe2000f8e02ff */
[----:B------:R-:W-:Y:S01]  /*2100*/  UISETP.LT.U32.AND UP0, UPT, UR43, 0x6, UP0 ;  /* 0x000000062b00788c */ /* 0x000fe20008701070 */
[----:B------:R-:W-:Y:S01]  /*2110*/  ISETP.GE.OR P0, PT, R6, UR10, P0 ;  /* 0x0000000a06007c0c */ /* 0x000fe20008706670 */
[----:B------:R-:W-:Y:S01]  /*2120*/  IMAD.WIDE.U32 R4, R101, UR4, R8 ;  /* 0x0000000465047c25 */ /* 0x000fe2000f8e0008 */
[----:B------:R-:W-:Y:S01]  /*2130*/  ULDC.64 UR8, c[0x0][0x5c8] ;  /* 0x0001720000087ab9 */ /* 0x000fe20000000a00 */
[----:B------:R-:W-:-:S02]  /*2140*/  USEL UR6, URZ, 0x1, !UP0 ;  /* 0x000000013f067887 */ /* 0x000fc4000c000000 */
[----:B------:R-:W-:Y:S01]  /*2150*/  IMAD R3, R101, UR5, R0 ;  /* 0x0000000565037c24 */ /* 0x000fe2000f8e0200 */
[----:B------:R-:W-:Y:S01]  /*2160*/  @UP1 UIMAD.WIDE.U32 UR4, UR41, -0x55555555, URZ ;  /* 0xaaaaaaab290418a5 */ /* 0x000fe2000f8e003f */
[----:B------:R-:W-:Y:S01]  /*2170*/  IMAD.WIDE R104, R103, 0x80, R88 ;  /* 0x0000008067687825 */ /* 0x000fe200078e0258 */
[----:B------:R-:W-:Y:S02]  /*2180*/  ULOP3.LUT UR40, UR40, UR6, URZ, 0x3c, !UPT ;  /* 0x0000000628287292 */ /* 0x000fe4000f8e3c3f */
[----:B------:R-:W-:Y:S01]  /*2190*/  @UP1 USHF.R.U32.HI UR4, URZ, 0x2, UR5 ;  /* 0x000000023f041899 */ /* 0x000fe20008011605 */
[----:B------:R-:W-:Y:S02]  /*21a0*/  IMAD.IADD R5, R5, 0x1, R3 ;  /* 0x0000000105057824 */ /* 0x000fe400078e0203 */
[----:B------:R-:W-:Y:S01]  /*21b0*/  IMAD R3, R105, UR8, RZ ;  /* 0x0000000869037c24 */ /* 0x000fe2000f8e02ff */
[----:B------:R-:W-:Y:S01]  /*21c0*/  @UP1 ULOP3.LUT UR40, UR40, 0x1, UR4, 0x78, !UPT ;  /* 0x0000000128281892 */ /* 0x000fe2000f8e7804 */
[----:B------:R-:W-:-:S04]  /*21d0*/  IMAD.WIDE.U32 R106, R104, UR8, R4 ;  /* 0x00000008686a7c25 */ /* 0x000fc8000f8e0004 */
[----:B------:R-:W-:Y:S02]  /*21e0*/  IMAD R7, R104, UR9, R3 ;  /* 0x0000000968077c24 */ /* 0x000fe4000f8e0203 */
[----:B------:R-:W-:Y:S01]  /*21f0*/  IMAD.MOV.U32 R0, RZ, RZ, -0x1 ;  /* 0xffffffffff007424 */ /* 0x000fe200078e00ff */
[----:B------:R-:W-:Y:S06]  /*2200*/  @P0 BRA `(.L_x_32) ;  /* 0x00000040001c0947 */ /* 0x000fec0003800000 */
[----:B-----5:R-:W-:Y:S01]  /*2210*/  FSETP.NEU.AND P0, PT, R90, RZ, PT ;  /* 0x000000ff5a00720b */ /* 0x020fe20003f0d000 */
[----:B------:R-:W-:Y:S01]  /*2220*/  IMAD.IADD R4, R94, 0x1, -R100 ;  /* 0x000000015e047824 */ /* 0x000fe200078e0a64 */
[----:B------:R-:W-:Y:S01]  /*2230*/  BSSY B0, `(.L_x_32) ;  /* 0x0000404000007945 */ /* 0x000fe20003800000 */
[----:B------:R-:W-:Y:S02]  /*2240*/  IMAD.IADD R3, R99, 0x1, -R6 ;  /* 0x0000000163037824 */ /* 0x000fe400078e0a06 */
[----:B------:R-:W-:Y:S01]  /*2250*/  IMAD.IADD R103, R107, 0x1, R7 ;  /* 0x000000016b677824 */ /* 0x000fe200078e0207 */
[----:B------:R-:W-:-:S04]  /*2260*/  ISETP.GT.AND P2, PT, R4, RZ, PT ;  /* 0x000000ff0400720c */ /* 0x000fc80003f44270 */
[----:B------:R-:W-:-:S03]  /*2270*/  ISETP.GT.AND P1, PT, R3, RZ, P2 ;  /* 0x000000ff0300720c */ /* 0x000fc60001724270 */
[----:B------:R-:W-:Y:S10]  /*2280*/  @!P0 BRA `(.L_x_33) ;  /* 0x0000002c00288947 */ /* 0x000ff40003800000 */
[----:B------:R-:W0:Y:S01]  /*2290*/  LDC.64 R110, c[0x0][0x5b8] ;  /* 0x00016e00ff6e7b82 */ /* 0x000e220000000a00 */
[----:B------:R-:W-:-:S07]  /*22a0*/  ULDC.64 UR4, c[0x0][0x5c0] ;  /* 0x0001700000047ab9 */ /* 0x000fce0000000a00 */
[----:B------:R-:W1:Y:S08]  /*22b0*/  LDC.64 R112, c[0x0][0x5b0] ;  /* 0x00016c00ff707b82 */ /* 0x000e700000000a00 */
[----:B------:R-:W2:Y:S01]  /*22c0*/  LDC.64 R114, c[0x0][0x5a8] ;  /* 0x00016a00ff727b82 */ /* 0x000ea20000000a00 */
[-C--:B0-----:R-:W-:Y:S02]  /*22d0*/  IMAD R6, R11, R110.reuse, RZ ;  /* 0x0000006e0b067224 */ /* 0x081fe400078e02ff */
[----:B------:R-:W-:-:S04]  /*22e0*/  IMAD.WIDE.U32 R108, R101, R110, R8 ;  /* 0x0000006e656c7225 */ /* 0x000fc800078e0008 */
[----:B------:R-:W-:Y:S02]  /*22f0*/  IMAD R107, R101, R111, R6 ;  /* 0x0000006f656b7224 */ /* 0x000fe400078e0206 */
[-C--:B-1----:R-:W-:Y:S02]  /*2300*/  IMAD R5, R105, R112.reuse, RZ ;  /* 0x0000007069057224 */ /* 0x082fe400078e02ff */
[----:B------:R-:W-:Y:S02]  /*2310*/  IMAD.IADD R13, R109, 0x1, R107 ;  /* 0x000000016d0d7824 */ /* 0x000fe400078e026b */
[----:B------:R-:W-:Y:S02]  /*2320*/  IMAD.MOV.U32 R12, RZ, RZ, R108 ;  /* 0x000000ffff0c7224 */ /* 0x000fe400078e006c */
[C---:B------:R-:W-:Y:S02]  /*2330*/  IMAD R111, R104.reuse, R113, R5 ;  /* 0x00000071686f7224 */ /* 0x040fe400078e0205 */
[----:B------:R-:W-:-:S04]  /*2340*/  IMAD.WIDE.U32 R6, R104, R112, R12 ;  /* 0x0000007068067225 */ /* 0x000fc800078e000c */
[----:B------:R-:W-:Y:S01]  /*2350*/  IMAD.IADD R5, R7, 0x1, R111 ;  /* 0x0000000107057824 */ /* 0x000fe200078e026f */
[----:B--2---:R-:W-:-:S04]  /*2360*/  LEA R14, P0, R6, R114, 0x1 ;  /* 0x00000072060e7211 */ /* 0x004fc800078008ff */
[----:B------:R-:W-:-:S05]  /*2370*/  LEA.HI.X R15, R6, R115, R5, 0x1, P0 ;  /* 0x00000073060f7211 */ /* 0x000fca00000f0c05 */
[----:B------:R0:W2:Y:S01]  /*2380*/  @P1 LDG.E.LTC128B.U16 R5, desc[UR38][R14.64] ;  /* 0x000000260e051981 */ /* 0x0000a2000c1e1520 */
[----:B------:R-:W-:Y:S01]  /*2390*/  LEA R10, P0, R106, UR4, 0x1 ;  /* 0x000000046a0a7c11 */ /* 0x000fe2000f8008ff */
[----:B------:R-:W-:Y:S01]  /*23a0*/  IMAD.WIDE.U32 R6, R104, R112, R8 ;  /* 0x0000007068067225 */ /* 0x000fe200078e0008 */
[----:B------:R-:W-:Y:S03]  /*23b0*/  BSSY B1, `(.L_x_34) ;  /* 0x0000012000017945 */ /* 0x000fe60003800000 */
[----:B------:R-:W-:Y:S02]  /*23c0*/  IMAD.IADD R7, R111, 0x1, R7 ;  /* 0x000000016f077824 */ /* 0x000fe400078e0207 */
[----:B------:R-:W-:Y:S01]  /*23d0*/  IMAD.WIDE.U32 R20, R101, R110, R6 ;  /* 0x0000006e65147225 */ /* 0x000fe200078e0006 */
[----:B0-----:R-:W-:-:S03]  /*23e0*/  SHF.L.U64.HI R15, R112, 0x3, R113 ;  /* 0x00000003700f7819 */ /* 0x001fc60000010271 */
[----:B------:R-:W-:Y:S01]  /*23f0*/  IMAD.IADD R7, R107, 0x1, R21 ;  /* 0x000000016b077824 */ /* 0x000fe200078e0215 */
[----:B------:R-:W-:Y:S01]  /*2400*/  LEA R6, P4, R20, R114, 0x1 ;  /* 0x0000007214067211 */ /* 0x000fe200078808ff */
[----:B------:R-:W-:-:S03]  /*2410*/  IMAD.SHL.U32 R14, R112, 0x8, RZ ;  /* 0x00000008700e7824 */ /* 0x000fc600078e00ff */
[----:B------:R-:W-:Y:S01]  /*2420*/  LEA.HI.X R7, R20, R115, R7, 0x1, P4 ;  /* 0x0000007314077211 */ /* 0x000fe200020f0c07 */
[----:B--2---:R-:W-:-:S05]  /*2430*/  HADD2.F32 R11, -RZ, R5.H0_H0 ;  /* 0x20000005ff0b7230 */ /* 0x004fca0000004100 */
[----:B------:R-:W-:-:S04]  /*2440*/  FMUL R11, R11, R90 ;  /* 0x0000005a0b0b7220 */ /* 0x000fc80000400000 */
[----:B------:R-:W-:Y:S01]  /*2450*/  FFMA R24, R24, R23, R11 ;  /* 0x0000001718187223 */ /* 0x000fe2000000000b */
[----:B------:R-:W-:Y:S02]  /*2460*/  LEA.HI.X R11, R106, UR5, R103, 0x1, P0 ;  /* 0x000000056a0b7c11 */ /* 0x000fe400080f0c67 */
[----:B------:R-:W-:Y:S02]  /*2470*/  ISETP.GT.AND P0, PT, R4, 0x1, PT ;  /* 0x000000010400780c */ /* 0x000fe40003f04270 */
[----:B------:R-:W-:Y:S02]  /*2480*/  F2FP.F16.F32.PACK_AB R24, RZ, R24 ;  /* 0x00000018ff18723e */ /* 0x000fe400000000ff */
[----:B------:R-:W-:-:S03]  /*2490*/  ISETP.GT.AND P3, PT, R3, RZ, P0 ;  /* 0x000000ff0300720c */ /* 0x000fc60000764270 */
[----:B------:R0:W-:Y:S10]  /*24a0*/  @P1 STG.E.U16 desc[UR38][R10.64], R24 ;  /* 0x000000180a001986 */ /* 0x0001f4000c101526 */
[----:B------:R-:W-:Y:S05]  /*24b0*/  @!P3 BRA `(.L_x_35) ;  /* 0x000000000004b947 */ /* 0x000fea0003800000 */
[----:B------:R1:W5:Y:S02]  /*24c0*/  LDG.E.LTC128B.U16 R5, desc[UR38][R6.64+0x2] ;  /* 0x0000022606057981 */ /* 0x000364000c1e1520 */
.L_x_35:
[----:B------:R-:W-:Y:S05]  /*24d0*/  BSYNC B1 ;  /* 0x0000000000017941 */ /* 0x000fea0003800000 */
.L_x_34:
[----:B-----5:R-:W-:Y:S01]  /*24e0*/  HADD2.F32 R103, -RZ, R5.H0_H0 ;  /* 0x20000005ff677230 */ /* 0x020fe20000004100 */
[----:B------:R-:W-:Y:S01]  /*24f0*/  ISETP.GT.AND P2, PT, R3, 0x8, P2 ;  /* 0x000000080300780c */ /* 0x000fe20001744270 */
[----:B------:R-:W-:Y:S01]  /*2500*/  IMAD.WIDE.U32 R20, R104, R112, R14 ;  /* 0x0000007068147225 */ /* 0x000fe200078e000e */
[----:B0-----:R-:W-:-:S03]  /*2510*/  PRMT R24, R5, 0x7610, R24 ;  /* 0x0000761005187816 */ /* 0x001fc60000000018 */
[----:B------:R-:W-:Y:S01]  /*2520*/  FMUL R12, R103, R90 ;  /* 0x0000005a670c7220 */ /* 0x000fe20000400000 */
[----:B------:R-:W-:Y:S01]  /*2530*/  IMAD.IADD R111, R111, 0x1, R21 ;  /* 0x000000016f6f7824 */ /* 0x000fe200078e0215 */
[----:B------:R-:W-:Y:S02]  /*2540*/  IADD3 R108, P1, R108, R20, RZ ;  /* 0x000000146c6c7210 */ /* 0x000fe40007f3e0ff */
[----:B------:R-:W-:-:S03]  /*2550*/  FFMA R12, R25, R23, R12 ;  /* 0x00000017190c7223 */ /* 0x000fc6000000000c */
[----:B------:R-:W-:Y:S01]  /*2560*/  IMAD.X R13, R111, 0x1, R13, P1 ;  /* 0x000000016f0d7824 */ /* 0x000fe200008e060d */
[C---:B------:R-:W-:Y:S02]  /*2570*/  LEA R14, P1, R108.reuse, R114, 0x1 ;  /* 0x000000726c0e7211 */ /* 0x040fe400078208ff */
[----:B------:R-:W-:Y:S02]  /*2580*/  F2FP.F16.F32.PACK_AB R12, RZ, R12 ;  /* 0x0000000cff0c723e */ /* 0x000fe400000000ff */
[----:B------:R-:W-:Y:S02]  /*2590*/  LEA.HI.X R15, R108, R115, R13, 0x1, P1 ;  /* 0x000000736c0f7211 */ /* 0x000fe400008f0c0d */
[----:B------:R-:W-:-:S05]  /*25a0*/  PRMT R21, R12, 0x7610, R21 ;  /* 0x000076100c157816 */ /* 0x000fca0000000015 */
[----:B------:R0:W-:Y:S04]  /*25b0*/  @P3 STG.E.U16 desc[UR38][R10.64+0x2], R21 ;  /* 0x000002150a003986 */ /* 0x0001e8000c101526 */
[----:B------:R-:W2:Y:S01]  /*25c0*/  @P2 LDG.E.LTC128B.U16 R24, desc[UR38][R14.64] ;  /* 0x000000260e182981 */ /* 0x000ea2000c1e1520 */
[----:B------:R-:W-:Y:S01]  /*25d0*/  IADD3 R20, P1, R8, R20, RZ ;  /* 0x0000001408147210 */ /* 0x000fe20007f3e0ff */
[----:B------:R-:W-:Y:S01]  /*25e0*/  BSSY B1, `(.L_x_36) ;  /* 0x0000011000017945 */ /* 0x000fe20003800000 */
[----:B------:R-:W-:Y:S02]  /*25f0*/  SHF.L.U64.HI R13, R91, 0x1, R92 ;  /* 0x000000015b0d7819 */ /* 0x000fe4000001025c */
[----:B------:R-:W-:Y:S01]  /*2600*/  ISETP.GT.AND P0, PT, R3, 0x8, P0 ;  /* 0x000000080300780c */ /* 0x000fe20000704270 */
[----:B0-----:R-:W-:Y:S01]  /*2610*/  IMAD.X R21, R9, 0x1, R111, P1 ;  /* 0x0000000109157824 */ /* 0x001fe200008e066f */
[----:B------:R-:W-:Y:S01]  /*2620*/  LEA R12, P1, R91, R10, 0x1 ;  /* 0x0000000a5b0c7211 */ /* 0x000fe200078208ff */
[----:B------:R-:W-:-:S04]  /*2630*/  IMAD.WIDE.U32 R20, R101, R110, R20 ;  /* 0x0000006e65147225 */ /* 0x000fc800078e0014 */
[----:B------:R-:W-:Y:S01]  /*2640*/  IMAD.X R13, R13, 0x1, R11, P1 ;  /* 0x000000010d0d7824 */ /* 0x000fe200008e060b */
[----:B------:R-:W-:Y:S01]  /*2650*/  LEA R8, P3, R20, R114, 0x1 ;  /* 0x0000007214087211 */ /* 0x000fe200078608ff */
[----:B------:R-:W-:-:S05]  /*2660*/  IMAD.IADD R9, R107, 0x1, R21 ;  /* 0x000000016b097824 */ /* 0x000fca00078e0215 */
[----:B------:R-:W-:Y:S01]  /*2670*/  LEA.HI.X R9, R20, R115, R9, 0x1, P3 ;  /* 0x0000007314097211 */ /* 0x000fe200018f0c09 */
[----:B--2---:R-:W-:-:S05]  /*2680*/  HADD2.F32 R5, -RZ, R24.H0_H0 ;  /* 0x20000018ff057230 */ /* 0x004fca0000004100 */
[----:B------:R-:W-:-:S04]  /*2690*/  FMUL R5, R5, R90 ;  /* 0x0000005a05057220 */ /* 0x000fc80000400000 */
[----:B------:R-:W-:-:S05]  /*26a0*/  FFMA R5, R26, R23, R5 ;  /* 0x000000171a057223 */ /* 0x000fca0000000005 */
[----:B------:R-:W-:-:S05]  /*26b0*/  F2FP.F16.F32.PACK_AB R5, RZ, R5 ;  /* 0x00000005ff05723e */ /* 0x000fca00000000ff */
[----:B------:R0:W-:Y:S01]  /*26c0*/  @P2 STG.E.U16 desc[UR38][R12.64], R5 ;  /* 0x000000050c002986 */ /* 0x0001e2000c101526 */
[----:B------:R-:W-:Y:S05]  /*26d0*/  @!P0 BRA `(.L_x_37) ;  /* 0x0000000000048947 */ /* 0x000fea0003800000 */
[----:B------:R2:W5:Y:S02]  /*26e0*/  LDG.E.LTC128B.U16 R24, desc[UR38][R8.64+0x2] ;  /* 0x0000022608187981 */ /* 0x000564000c1e1520 */
.L_x_37:
[----:B------:R-:W-:Y:S05]  /*26f0*/  BSYNC B1 ;  /* 0x0000000000017941 */ /* 0x000fea0003800000 */
.L_x_36:
[----:B0----5:R-:W-:Y:S01]  /*2700*/  HADD2.F32 R5, -RZ, R24.H0_H0 ;  /* 0x20000018ff057230 */ /* 0x021fe20000004100 */
[----:B------:R-:W-:Y:S01]  /*2710*/  ISETP.GT.AND P1, PT, R4, 0x8, PT ;  /* 0x000000080400780c */ /* 0x000fe20003f24270 */
[----:B------:R-:W-:Y:S03]  /*2720*/  BSSY B1, `(.L_x_38) ;  /* 0x0000008000017945 */ /* 0x000fe60003800000 */
[----:B------:R-:W-:Y:S01]  /*2730*/  FMUL R14, R5, R90 ;  /* 0x0000005a050e7220 */ /* 0x000fe20000400000 */
[----:B------:R-:W-:-:S03]  /*2740*/  ISETP.GT.AND P2, PT, R3, RZ, P1 ;  /* 0x000000ff0300720c */ /* 0x000fc60000f44270 */
[----:B------:R-:W-:-:S05]  /*2750*/  FFMA R14, R27, R23, R14 ;  /* 0x000000171b0e7223 */ /* 0x000fca000000000e */
[----:B------:R-:W-:-:S05]  /*2760*/  F2FP.F16.F32.PACK_AB R14, RZ, R14 ;  /* 0x0000000eff0e723e */ /* 0x000fca00000000ff */
[----:B------:R0:W-:Y:S01]  /*2770*/  @P0 STG.E.U16 desc[UR38][R12.64+0x2], R14 ;  /* 0x0000020e0c000986 */ /* 0x0001e2000c101526 */
[----:B------:R-:W-:Y:S05]  /*2780*/  @!P2 BRA `(.L_x_39) ;  /* 0x000000000004a947 */ /* 0x000fea0003800000 */
[----:B------:R3:W5:Y:S02]  /*2790*/  LDG.E.LTC128B.U16 R24, desc[UR38][R6.64+0x10] ;  /* 0x0000102606187981 */ /* 0x000764000c1e1520 */
.L_x_39:
[----:B------:R-:W-:Y:S05]  /*27a0*/  BSYNC B1 ;  /* 0x0000000000017941 */ /* 0x000fea0003800000 */
.L_x_38:
[----:B-----5:R-:W-:Y:S01]  /*27b0*/  HADD2.F32 R5, -RZ, R24.H0_H0 ;  /* 0x20000018ff057230 */ /* 0x020fe20000004100 */
        /* <DEDUP_REMOVED lines=9> */
.L_x_41:
[----:B------:R-:W-:Y:S05]  /*2850*/  BSYNC B1 ;  /* 0x0000000000017941 */ /* 0x000fea0003800000 */
.L_x_40:
[----:B----45:R-:W-:Y:S01]  /*2860*/  HADD2.F32 R5, -RZ, R24.H0_H0 ;  /* 0x20000018ff057230 */ /* 0x030fe20000004100 */
[----:B------:R-:W-:Y:S01]  /*2870*/  ISETP.GT.AND P1, PT, R3, 0x8, P1 ;  /* 0x000000080300780c */ /* 0x000fe20000f24270 */
[----:B------:R-:W-:Y:S03]  /*2880*/  BSSY B1, `(.L_x_42) ;  /* 0x0000007000017945 */ /* 0x000fe60003800000 */
[----:B0-----:R-:W-:-:S04]  /*2890*/  FMUL R14, R5, R90 ;  /* 0x0000005a050e7220 */ /* 0x001fc80000400000 */
[----:B------:R-:W-:-:S05]  /*28a0*/  FFMA R14, R29, R23, R14 ;  /* 0x000000171d0e7223 */ /* 0x000fca000000000e */
[----:B------:R-:W-:-:S05]  /*28b0*/  F2FP.F16.F32.PACK_AB R14, RZ, R14 ;  /* 0x0000000eff0e723e */ /* 0x000fca00000000ff */
[----:B------:R0:W-:Y:S01]  /*28c0*/  @P3 STG.E.U16 desc[UR38][R10.64+0x12], R14 ;  /* 0x0000120e0a003986 */ /* 0x0001e2000c101526 */
[----:B------:R-:W-:Y:S05]  /*28d0*/  @!P1 BRA `(.L_x_43) ;  /* 0x0000000000049947 */ /* 0x000fea0003800000 */
[----:B------:R4:W5:Y:S02]  /*28e0*/  LDG.E.LTC128B.U16 R24, desc[UR38][R8.64+0x10] ;  /* 0x0000102608187981 */ /* 0x000964000c1e1520 */
.L_x_43:
[----:B------:R-:W-:Y:S05]  /*28f0*/  BSYNC B1 ;  /* 0x0000000000017941 */ /* 0x000fea0003800000 */
.L_x_42:
[----:B-----5:R-:W-:Y:S01]  /*2900*/  HADD2.F32 R5, -RZ, R24.H0_H0 ;  /* 0x20000018ff057230 */ /* 0x020fe20000004100 */
[----:B------:R-:W-:Y:S01]  /*2910*/  ISETP.GT.AND P0, PT, R3, 0x8, P0 ;  /* 0x000000080300780c */ /* 0x000fe20000704270 */
[----:B------:R-:W-:Y:S03]  /*2920*/  BSSY B1, `(.L_x_44) ;  /* 0x0000007000017945 */ /* 0x000fe60003800000 */
[----:B------:R-:W-:-:S04]  /*2930*/  FMUL R5, R5, R90 ;  /* 0x0000005a05057220 */ /* 0x000fc80000400000 */
[----:B------:R-:W-:-:S05]  /*2940*/  FFMA R5, R30, R23, R5 ;  /* 0x000000171e057223 */ /* 0x000fca0000000005 */
[----:B------:R-:W-:-:S05]  /*2950*/  F2FP.F16.F32.PACK_AB R5, RZ, R5 ;  /* 0x00000005ff05723e */ /* 0x000fca00000000ff */
[----:B------:R0:W-:Y:S01]  /*2960*/  @P1 STG.E.U16 desc[UR38][R12.64+0x10], R5 ;  /* 0x000010050c001986 */ /* 0x0001e2000c101526 */
[----:B------:R-:W-:Y:S05]  /*2970*/  @!P0 BRA `(.L_x_45) ;  /* 0x0000000000048947 */ /* 0x000fea0003800000 */
[----:B------:R0:W5:Y:S02]  /*2980*/  LDG.E.LTC128B.U16 R24, desc[UR38][R8.64+0x12] ;  /* 0x0000122608187981 */ /* 0x000164000c1e1520 */
.L_x_45:
[----:B------:R-:W-:Y:S05]  /*2990*/  BSYNC B1 ;  /* 0x0000000000017941 */ /* 0x000fea0003800000 */
.L_x_44:
        /* <DEDUP_REMOVED lines=10> */
.L_x_47:
[----:B------:R-:W-:Y:S05]  /*2a40*/  BSYNC B1 ;  /* 0x0000000000017941 */ /* 0x000fea0003800000 */
.L_x_46:
        /* <DEDUP_REMOVED lines=10> */
.L_x_49:
[----:B------:R-:W-:Y:S05]  /*2af0*/  BSYNC B1 ;  /* 0x0000000000017941 */ /* 0x000fea0003800000 */
.L_x_48:
[----:B0----5:R-:W-:Y:S01]  /*2b00*/  HADD2.F32 R5, -RZ, R24.H0_H0 ;  /* 0x20000018ff057230 */ /* 0x021fe20000004100 */
        /* <DEDUP_REMOVED lines=8> */
.L_x_51:
[----:B------:R-:W-:Y:S05]  /*2b90*/  BSYNC B1 ;  /* 0x0000000000017941 */ /* 0x000fea0003800000 */
.L_x_50:
        /* <DEDUP_REMOVED lines=9> */
.L_x_53:
[----:B------:R-:W-:Y:S05]  /*2c30*/  BSYNC B1 ;  /* 0x0000000000017941 */ /* 0x000fea0003800000 */
.L_x_52:
        /* <DEDUP_REMOVED lines=10> */
.L_x_55:
[----:B------:R-:W-:Y:S05]  /*2ce0*/  BSYNC B1 ;  /* 0x0000000000017941 */ /* 0x000fea0003800000 */
.L_x_54:
        /* <DEDUP_REMOVED lines=10> */
.L_x_57:
[----:B------:R-:W-:Y:S05]  /*2d90*/  BSYNC B1 ;  /* 0x0000000000017941 */ /* 0x000fea0003800000 */
.L_x_56:
        /* <DEDUP_REMOVED lines=9> */
.L_x_59:
[----:B------:R-:W-:Y:S05]  /*2e30*/  BSYNC B1 ;  /* 0x0000000000017941 */ /* 0x000fea0003800000 */
.L_x_58:
        /* <DEDUP_REMOVED lines=9> */
.L_x_61:
[----:B------:R-:W-:Y:S05]  /*2ed0*/  BSYNC B1 ;  /* 0x0000000000017941 */ /* 0x000fea0003800000 */
.L_x_60:
        /* <DEDUP_REMOVED lines=10> */
.L_x_63:
[----:B------:R-:W-:Y:S05]  /*2f80*/  BSYNC B1 ;  /* 0x0000000000017941 */ /* 0x000fea0003800000 */
.L_x_62:
        /* <DEDUP_REMOVED lines=10> */
.L_x_65:
[----:B------:R-:W-:Y:S05]  /*3030*/  BSYNC B1 ;  /* 0x0000000000017941 */ /* 0x000fea0003800000 */
.L_x_64:
        /* <DEDUP_REMOVED lines=9> */
.L_x_67:
[----:B------:R-:W-:Y:S05]  /*30d0*/  BSYNC B1 ;  /* 0x0000000000017941 */ /* 0x000fea0003800000 */
.L_x_66:
        /* <DEDUP_REMOVED lines=9> */
.L_x_69:
[----:B------:R-:W-:Y:S05]  /*3170*/  BSYNC B1 ;  /* 0x0000000000017941 */ /* 0x000fea0003800000 */
.L_x_68:
        /* <DEDUP_REMOVED lines=10> */
.L_x_71:
[----:B------:R-:W-:Y:S05]  /*3220*/  BSYNC B1 ;  /* 0x0000000000017941 */ /* 0x000fea0003800000 */
.L_x_70:
        /* <DEDUP_REMOVED lines=10> */
.L_x_73:
[----:B------:R-:W-:Y:S05]  /*32d0*/  BSYNC B1 ;  /* 0x0000000000017941 */ /* 0x000fea0003800000 */
.L_x_72:
        /* <DEDUP_REMOVED lines=9> */
.L_x_75:
[----:B------:R-:W-:Y:S05]  /*3370*/  BSYNC B1 ;  /* 0x0000000000017941 */ /* 0x000fea0003800000 */
.L_x_74:
        /* <DEDUP_REMOVED lines=9> */
.L_x_77:
[----:B------:R-:W-:Y:S05]  /*3410*/  BSYNC B1 ;  /* 0x0000000000017941 */ /* 0x000fea0003800000 */
.L_x_76:
        /* <DEDUP_REMOVED lines=10> */
.L_x_79:
[----:B------:R-:W-:Y:S05]  /*34c0*/  BSYNC B1 ;  /* 0x0000000000017941 */ /* 0x000fea0003800000 */
.L_x_78:
        /* <DEDUP_REMOVED lines=10> */
.L_x_81:
[----:B------:R-:W-:Y:S05]  /*3570*/  BSYNC B1 ;  /* 0x0000000000017941 */ /* 0x000fea0003800000 */
.L_x_80:
        /* <DEDUP_REMOVED lines=9> */
.L_x_83:
[----:B------:R-:W-:Y:S05]  /*3610*/  BSYNC B1 ;  /* 0x0000000000017941 */ /* 0x000fea0003800000 */
.L_x_82:
        /* <DEDUP_REMOVED lines=9> */
.L_x_85:
[----:B------:R-:W-:Y:S05]  /*36b0*/  BSYNC B1 ;  /* 0x0000000000017941 */ /* 0x000fea0003800000 */
.L_x_84:
        /* <DEDUP_REMOVED lines=10> */
.L_x_87:
[----:B------:R-:W-:Y:S05]  /*3760*/  BSYNC B1 ;  /* 0x0000000000017941 */ /* 0x000fea0003800000 */
.L_x_86:
        /* <DEDUP_REMOVED lines=10> */
.L_x_89:
[----:B------:R-:W-:Y:S05]  /*3810*/  BSYNC B1 ;  /* 0x0000000000017941 */ /* 0x000fea0003800000 */
.L_x_88:
        /* <DEDUP_REMOVED lines=9> */
.L_x_91:
[----:B------:R-:W-:Y:S05]  /*38b0*/  BSYNC B1 ;  /* 0x0000000000017941 */ /* 0x000fea0003800000 */
.L_x_90:
        /* <DEDUP_REMOVED lines=9> */
.L_x_93:
[----:B------:R-:W-:Y:S05]  /*3950*/  BSYNC B1 ;  /* 0x0000000000017941 */ /* 0x000fea0003800000 */
.L_x_92:
        /* <DEDUP_REMOVED lines=10> */
.L_x_95:
[----:B------:R-:W-:Y:S05]  /*3a00*/  BSYNC B1 ;  /* 0x0000000000017941 */ /* 0x000fea0003800000 */
.L_x_94:
        /* <DEDUP_REMOVED lines=10> */
.L_x_97:
[----:B------:R-:W-:Y:S05]  /*3ab0*/  BSYNC B1 ;  /* 0x0000000000017941 */ /* 0x000fea0003800000 */
.L_x_96:
        /* <DEDUP_REMOVED lines=9> */
.L_x_99:
[----:B------:R-:W-:Y:S05]  /*3b50*/  BSYNC B1 ;  /* 0x0000000000017941 */ /* 0x000fea0003800000 */
.L_x_98:
        /* <DEDUP_REMOVED lines=9> */
.L_x_101:
[----:B------:R-:W-:Y:S05]  /*3bf0*/  BSYNC B1 ;  /* 0x0000000000017941 */ /* 0x000fea0003800000 */
.L_x_100:
        /* <DEDUP_REMOVED lines=10> */
.L_x_103:
[----:B------:R-:W-:Y:S05]  /*3ca0*/  BSYNC B1 ;  /* 0x0000000000017941 */ /* 0x000fea0003800000 */
.L_x_102:
        /* <DEDUP_REMOVED lines=10> */
.L_x_105:
[----:B------:R-:W-:Y:S05]  /*3d50*/  BSYNC B1 ;  /* 0x0000000000017941 */ /* 0x000fea0003800000 */
.L_x_104:
        /* <DEDUP_REMOVED lines=9> */
.L_x_107:
[----:B------:R-:W-:Y:S05]  /*3df0*/  BSYNC B1 ;  /* 0x0000000000017941 */ /* 0x000fea0003800000 */
.L_x_106:
        /* <DEDUP_REMOVED lines=9> */
.L_x_109:
[----:B------:R-:W-:Y:S05]  /*3e90*/  BSYNC B1 ;  /* 0x0000000000017941 */ /* 0x000fea0003800000 */
.L_x_108:
        /* <DEDUP_REMOVED lines=10> */
.L_x_111:
[----:B------:R-:W-:Y:S05]  /*3f40*/  BSYNC B1 ;  /* 0x0000000000017941 */ /* 0x000fea0003800000 */
.L_x_110:
        /* <DEDUP_REMOVED lines=10> */
.L_x_113:
[----:B------:R-:W-:Y:S05]  /*3ff0*/  BSYNC B1 ;  /* 0x0000000000017941 */ /* 0x000fea0003800000 */
.L_x_112:
        /* <DEDUP_REMOVED lines=9> */
.L_x_115:
[----:B------:R-:W-:Y:S05]  /*4090*/  BSYNC B1 ;  /* 0x0000000000017941 */ /* 0x000fea0003800000 */
.L_x_114:
        /* <DEDUP_REMOVED lines=9> */
.L_x_117:
[----:B------:R-:W-:Y:S05]  /*4130*/  BSYNC B1 ;  /* 0x0000000000017941 */ /* 0x000fea0003800000 */
.L_x_116:
        /* <DEDUP_REMOVED lines=10> */
.L_x_119:
[----:B------:R-:W-:Y:S05]  /*41e0*/  BSYNC B1 ;  /* 0x0000000000017941 */ /* 0x000fea0003800000 */
.L_x_118:
        /* <DEDUP_REMOVED lines=10> */
.L_x_121:
[----:B------:R-:W-:Y:S05]  /*4290*/  BSYNC B1 ;  /* 0x0000000000017941 */ /* 0x000fea0003800000 */
.L_x_120:
        /* <DEDUP_REMOVED lines=9> */
.L_x_123:
[----:B------:R-:W-:Y:S05]  /*4330*/  BSYNC B1 ;  /* 0x0000000000017941 */ /* 0x000fea0003800000 */
.L_x_122:
        /* <DEDUP_REMOVED lines=9> */
.L_x_125:
[----:B------:R-:W-:Y:S05]  /*43d0*/  BSYNC B1 ;  /* 0x0000000000017941 */ /* 0x000fea0003800000 */
.L_x_124:
        /* <DEDUP_REMOVED lines=10> */
.L_x_127:
[----:B------:R-:W-:Y:S05]  /*4480*/  BSYNC B1 ;  /* 0x0000000000017941 */ /* 0x000fea0003800000 */
.L_x_126:
        /* <DEDUP_REMOVED lines=10> */
.L_x_129:
[----:B------:R-:W-:Y:S05]  /*4530*/  BSYNC B1 ;  /* 0x0000000000017941 */ /* 0x000fea0003800000 */
.L_x_128:
        /* <DEDUP_REMOVED lines=9> */
.L_x_131:
[----:B------:R-:W-:Y:S05]  /*45d0*/  BSYNC B1 ;  /* 0x0000000000017941 */ /* 0x000fea0003800000 */
.L_x_130:
        /* <DEDUP_REMOVED lines=9> */
.L_x_133:
[----:B------:R-:W-:Y:S05]  /*4670*/  BSYNC B1 ;  /* 0x0000000000017941 */ /* 0x000fea0003800000 */
.L_x_132:
        /* <DEDUP_REMOVED lines=10> */
.L_x_135:
[----:B------:R-:W-:Y:S05]  /*4720*/  BSYNC B1 ;  /* 0x0000000000017941 */ /* 0x000fea0003800000 */
.L_x_134:
        /* <DEDUP_REMOVED lines=10> */
.L_x_137:
[----:B------:R-:W-:Y:S05]  /*47d0*/  BSYNC B1 ;  /* 0x0000000000017941 */ /* 0x000fea0003800000 */
.L_x_136:
        /* <DEDUP_REMOVED lines=9> */
.L_x_139:
[----:B------:R-:W-:Y:S05]  /*4870*/  BSYNC B1 ;  /* 0x0000000000017941 */ /* 0x000fea0003800000 */
.L_x_138:
        /* <DEDUP_REMOVED lines=9> */
.L_x_141:
[----:B------:R-:W-:Y:S05]  /*4910*/  BSYNC B1 ;  /* 0x0000000000017941 */ /* 0x000fea0003800000 */
.L_x_140:
        /* <DEDUP_REMOVED lines=10> */
.L_x_143:
[----:B------:R-:W-:Y:S05]  /*49c0*/  BSYNC B1 ;  /* 0x0000000000017941 */ /* 0x000fea0003800000 */
.L_x_142:
        /* <DEDUP_REMOVED lines=10> */
.L_x_145:
[----:B------:R-:W-:Y:S05]  /*4a70*/  BSYNC B1 ;  /* 0x0000000000017941 */ /* 0x000fea0003800000 */
.L_x_144:
        /* <DEDUP_REMOVED lines=9> */
.L_x_147:
[----:B------:R-:W-:Y:S05]  /*4b10*/  BSYNC B1 ;  /* 0x0000000000017941 */ /* 0x000fea0003800000 */
.L_x_146:
        /* <DEDUP_REMOVED lines=9> */
.L_x_149:
[----:B------:R-:W-:Y:S05]  /*4bb0*/  BSYNC B1 ;  /* 0x0000000000017941 */ /* 0x000fea0003800000 */
.L_x_148:
        /* <DEDUP_REMOVED lines=10> */
.L_x_151:
[----:B------:R-:W-:Y:S05]  /*4c60*/  BSYNC B1 ;  /* 0x0000000000017941 */ /* 0x000fea0003800000 */
.L_x_150:
[----:B-----5:R-:W-:Y:S01]  /*4c70*/  HADD2.F32 R5, -RZ, R24.H0_H0 ;  /* 0x20000018ff057230 */ /* 0x020fe20000004100 */
[----:B------:R-:W-:Y:S01]  /*4c80*/  ISETP.GT.AND P0, PT, R4, 0x79, PT ;  /* 0x000000790400780c */ /* 0x000fe20003f04270 */
[----:B------:R-:W-:Y:S01]  /*4c90*/  @P2 IMAD.MOV.U32 R4, RZ, RZ, R10 ;  /* 0x000000ffff042224 */ /* 0x000fe200078e000a */
[----:B------:R-:W-:Y:S02]  /*4ca0*/  BSSY B1, `(.L_x_152) ;  /* 0x000000a000017945 */ /* 0x000fe40003800000 */
[----:B------:R-:W-:Y:S01]  /*4cb0*/  FMUL R5, R5, R90 ;  /* 0x0000005a05057220 */ /* 0x000fe20000400000 */
[----:B------:R-:W-:-:S03]  /*4cc0*/  ISETP.GT.AND P3, PT, R3, RZ, P0 ;  /* 0x000000ff0300720c */ /* 0x000fc60000764270 */
[----:B------:R-:W-:-:S05]  /*4cd0*/  FFMA R5, R84, R23, R5 ;  /* 0x0000001754057223 */ /* 0x000fca0000000005 */
[----:B------:R-:W-:-:S04]  /*4ce0*/  F2FP.F16.F32.PACK_AB R5, RZ, R5 ;  /* 0x00000005ff05723e */ /* 0x000fc800000000ff */
[----:B0-----:R-:W-:Y:S01]  /*4cf0*/  PRMT R14, R5, 0x7610, R14 ;  /* 0x00007610050e7816 */ /* 0x001fe2000000000e */
[----:B------:R-:W-:-:S05]  /*4d00*/  @P2 IMAD.MOV.U32 R5, RZ, RZ, R11 ;  /* 0x000000ffff052224 */ /* 0x000fca00078e000b */
[----:B------:R0:W-:Y:S01]  /*4d10*/  @P2 STG.E.U16 desc[UR38][R4.64+0xf0], R14 ;  /* 0x0000f00e04002986 */ /* 0x0001e2000c101526 */
[----:B------:R-:W-:Y:S05]  /*4d20*/  @!P3 BRA `(.L_x_153) ;  /* 0x000000000004b947 */ /* 0x000fea0003800000 */
[----:B------:R0:W5:Y:S02]  /*4d30*/  LDG.E.LTC128B.U16 R24, desc[UR38][R6.64+0xf2] ;  /* 0x0000f22606187981 */ /* 0x000164000c1e1520 */
.L_x_153:
[----:B------:R-:W-:Y:S05]  /*4d40*/  BSYNC B1 ;  /* 0x0000000000017941 */ /* 0x000fea0003800000 */
.L_x_152:
        /* <DEDUP_REMOVED lines=9> */
.L_x_155:
[----:B------:R-:W-:Y:S05]  /*4de0*/  BSYNC B1 ;  /* 0x0000000000017941 */ /* 0x000fea0003800000 */
.L_x_154:
[----:B-----5:R-:W-:Y:S01]  /*4df0*/  HADD2.F32 R5, -RZ, R24.H0_H0 ;  /* 0x20000018ff057230 */ /* 0x020fe20000004100 */
[----:B------:R-:W-:Y:S01]  /*4e00*/  ISETP.GT.AND P0, PT, R3, 0x8, P0 ;  /* 0x000000080300780c */ /* 0x000fe20000704270 */
[----:B0-----:R-:W-:Y:S01]  /*4e10*/  @P1 IMAD.MOV.U32 R4, RZ, RZ, R12 ;  /* 0x000000ffff041224 */ /* 0x001fe200078e000c */
[----:B------:R-:W-:Y:S02]  /*4e20*/  BSSY B1, `(.L_x_156) ;  /* 0x0000009000017945 */ /* 0x000fe40003800000 */
[----:B------:R-:W-:-:S04]  /*4e30*/  FMUL R5, R5, R90 ;  /* 0x0000005a05057220 */ /* 0x000fc80000400000 */
[----:B------:R-:W-:-:S05]  /*4e40*/  FFMA R5, R86, R23, R5 ;  /* 0x0000001756057223 */ /* 0x000fca0000000005 */
[----:B------:R-:W-:-:S04]  /*4e50*/  F2FP.F16.F32.PACK_AB R5, RZ, R5 ;  /* 0x00000005ff05723e */ /* 0x000fc800000000ff */
[----:B-1-3--:R-:W-:Y:S01]  /*4e60*/  PRMT R6, R5, 0x7610, R6 ;  /* 0x0000761005067816 */ /* 0x00afe20000000006 */
[----:B------:R-:W-:-:S05]  /*4e70*/  @P1 IMAD.MOV.U32 R5, RZ, RZ, R13 ;  /* 0x000000ffff051224 */ /* 0x000fca00078e000d */
[----:B------:R0:W-:Y:S01]  /*4e80*/  @P1 STG.E.U16 desc[UR38][R4.64+0xf0], R6 ;  /* 0x0000f00604001986 */ /* 0x0001e2000c101526 */
[----:B------:R-:W-:Y:S05]  /*4e90*/  @!P0 BRA `(.L_x_157) ;  /* 0x0000000000048947 */ /* 0x000fea0003800000 */
[----:B------:R1:W5:Y:S02]  /*4ea0*/  LDG.E.LTC128B.U16 R24, desc[UR38][R8.64+0xf2] ;  /* 0x0000f22608187981 */ /* 0x000364000c1e1520 */
.L_x_157:
[----:B------:R-:W-:Y:S05]  /*4eb0*/  BSYNC B1 ;  /* 0x0000000000017941 */ /* 0x000fea0003800000 */
.L_x_156:
[----:B------:R-:W-:Y:S05]  /*4ec0*/  @!P0 BRA `(.L_x_158) ;  /* 0x0000001000e88947 */ /* 0x000fea0003800000 */
[----:B-----5:R-:W-:-:S05]  /*4ed0*/  HADD2.F32 R3, -RZ, R24.H0_H0 ;  /* 0x20000018ff037230 */ /* 0x020fca0000004100 */
[----:B0-----:R-:W-:-:S04]  /*4ee0*/  FMUL R4, R3, R90 ;  /* 0x0000005a03047220 */ /* 0x001fc80000400000 */
[----:B------:R-:W-:-:S05]  /*4ef0*/  FFMA R4, R87, R23, R4 ;  /* 0x0000001757047223 */ /* 0x000fca0000000004 */
[----:B------:R-:W-:-:S05]  /*4f00*/  F2FP.F16.F32.PACK_AB R4, RZ, R4 ;  /* 0x00000004ff04723e */ /* 0x000fca00000000ff */
[----:B------:R3:W-:Y:S01]  /*4f10*/  STG.E.U16 desc[UR38][R12.64+0xf2], R4 ;  /* 0x0000f2040c007986 */ /* 0x0007e2000c101526 */
[----:B------:R-:W-:Y:S05]  /*4f20*/  BRA `(.L_x_158) ;  /* 0x0000001000d07947 */ /* 0x000fea0003800000 */
.L_x_33:
[----:B------:R-:W-:Y:S01]  /*4f30*/  ISETP.GT.AND P3, PT, R4, 0x1, PT ;  /* 0x000000010400780c */ /* 0x000fe20003f64270 */
[----:B------:R-:W-:Y:S01]  /*4f40*/  ULDC.64 UR4, c[0x0][0x5c0] ;  /* 0x0001700000047ab9 */ /* 0x000fe20000000a00 */
[-C--:B------:R-:W-:Y:S01]  /*4f50*/  FMUL R24, R24, R23.reuse ;  /* 0x0000001718187220 */ /* 0x080fe20000400000 */
[----:B------:R-:W-:Y:S01]  /*4f60*/  LEA R6, P4, R106, UR4, 0x1 ;  /* 0x000000046a067c11 */ /* 0x000fe2000f8808ff */
[-C--:B------:R-:W-:Y:S01]  /*4f70*/  FMUL R25, R25, R23.reuse ;  /* 0x0000001719197220 */ /* 0x080fe20000400000 */
[----:B------:R-:W-:Y:S01]  /*4f80*/  ISETP.GT.AND P0, PT, R3, RZ, P3 ;  /* 0x000000ff0300720c */ /* 0x000fe20001f04270 */
[-C--:B------:R-:W-:Y:S01]  /*4f90*/  FMUL R26, R26, R23.reuse ;  /* 0x000000171a1a7220 */ /* 0x080fe20000400000 */
[----:B------:R-:W-:Y:S01]  /*4fa0*/  F2FP.F16.F32.PACK_AB R24, RZ, R24 ;  /* 0x00000018ff18723e */ /* 0x000fe200000000ff */
[-C--:B------:R-:W-:Y:S01]  /*4fb0*/  FMUL R27, R27, R23.reuse ;  /* 0x000000171b1b7220 */ /* 0x080fe20000400000 */
[----:B------:R-:W-:Y:S01]  /*4fc0*/  LEA.HI.X R7, R106, UR5, R103, 0x1, P4 ;  /* 0x000000056a077c11 */ /* 0x000fe2000a0f0c67 */
[----:B------:R-:W-:Y:S01]  /*4fd0*/  FMUL R28, R28, R23 ;  /* 0x000000171c1c7220 */ /* 0x000fe20000400000 */
[----:B------:R-:W-:Y:S01]  /*4fe0*/  F2FP.F16.F32.PACK_AB R25, RZ, R25 ;  /* 0x00000019ff19723e */ /* 0x000fe200000000ff */
[-C--:B------:R-:W-:Y:S01]  /*4ff0*/  FMUL R29, R29, R23.reuse ;  /* 0x000000171d1d7220 */ /* 0x080fe20000400000 */
[----:B------:R-:W-:Y:S01]  /*5000*/  ISETP.GT.AND P2, PT, R3, 0x8, P2 ;  /* 0x000000080300780c */ /* 0x000fe20001744270 */
[----:B------:R-:W-:Y:S01]  /*5010*/  @P1 STG.E.U16 desc[UR38][R6.64], R24 ;  /* 0x0000001806001986 */ /* 0x000fe2000c101526 */
[----:B------:R-:W-:Y:S01]  /*5020*/  ISETP.GT.AND P1, PT, R4, 0x8, PT ;  /* 0x000000080400780c */ /* 0x000fe20003f24270 */
[-C--:B------:R-:W-:Y:S01]  /*5030*/  FMUL R30, R30, R23.reuse ;  /* 0x000000171e1e7220 */ /* 0x080fe20000400000 */
[C---:B------:R-:W-:Y:S01]  /*5040*/  SHF.L.U64.HI R5, R91.reuse, 0x1, R92 ;  /* 0x000000015b057819 */ /* 0x040fe2000001025c */
[----:B------:R-:W-:Y:S01]  /*5050*/  @P0 STG.E.U16 desc[UR38][R6.64+0x2], R25 ;  /* 0x0000021906000986 */ /* 0x000fe2000c101526 */
[----:B------:R-:W-:Y:S01]  /*5060*/  LEA R8, P5, R91, R6, 0x1 ;  /* 0x000000065b087211 */ /* 0x000fe200078a08ff */
[-C--:B------:R-:W-:Y:S01]  /*5070*/  FMUL R31, R31, R23.reuse ;  /* 0x000000171f1f7220 */ /* 0x080fe20000400000 */
[----:B------:R-:W-:Y:S01]  /*5080*/  ISETP.GT.AND P3, PT, R3, 0x8, P3 ;  /* 0x000000080300780c */ /* 0x000fe20001f64270 */
[-C--:B------:R-:W-:Y:S01]  /*5090*/  FMUL R32, R32, R23.reuse ;  /* 0x0000001720207220 */ /* 0x080fe20000400000 */
[----:B------:R-:W-:Y:S01]  /*50a0*/  ISETP.GT.AND P0, PT, R4, 0x9, PT ;  /* 0x000000090400780c */ /* 0x000fe20003f04270 */
[----:B------:R-:W-:Y:S01]  /*50b0*/  IMAD.X R9, R5, 0x1, R7, P5 ;  /* 0x0000000105097824 */ /* 0x000fe200028e0607 */
[----:B------:R-:W-:Y:S01]  /*50c0*/  ISETP.GT.AND P4, PT, R3, RZ, P1 ;  /* 0x000000ff0300720c */ /* 0x000fe20000f84270 */
[-C--:B------:R-:W-:Y:S01]  /*50d0*/  FMUL R33, R33, R23.reuse ;  /* 0x0000001721217220 */ /* 0x080fe20000400000 */
[----:B------:R-:W-:Y:S01]  /*50e0*/  F2FP.F16.F32.PACK_AB R26, RZ, R26 ;  /* 0x0000001aff1a723e */ /* 0x000fe200000000ff */
[-C--:B------:R-:W-:Y:S01]  /*50f0*/  FMUL R34, R34, R23.reuse ;  /* 0x0000001722227220 */ /* 0x080fe20000400000 */
[----:B------:R-:W-:Y:S01]  /*5100*/  ISETP.GT.AND P5, PT, R3, RZ, P0 ;  /* 0x000000ff0300720c */ /* 0x000fe200007a4270 */
[----:B------:R-:W-:Y:S01]  /*5110*/  FMUL R35, R35, R23 ;  /* 0x0000001723237220 */ /* 0x000fe20000400000 */
[----:B------:R-:W-:Y:S01]  /*5120*/  F2FP.F16.F32.PACK_AB R27, RZ, R27 ;  /* 0x0000001bff1b723e */ /* 0x000fe200000000ff */
[----:B------:R-:W-:Y:S01]  /*5130*/  @P2 STG.E.U16 desc[UR38][R8.64], R26 ;  /* 0x0000001a08002986 */ /* 0x000fe2000c101526 */
[----:B------:R-:W-:Y:S01]  /*5140*/  F2FP.F16.F32.PACK_AB R28, RZ, R28 ;  /* 0x0000001cff1c723e */ /* 0x000fe200000000ff */
[-C--:B------:R-:W-:Y:S01]  /*5150*/  FMUL R36, R36, R23.reuse ;  /* 0x0000001724247220 */ /* 0x080fe20000400000 */
[----:B------:R-:W-:Y:S01]  /*5160*/  ISETP.GT.AND P2, PT, R3, 0x8, P1 ;  /* 0x000000080300780c */ /* 0x000fe20000f44270 */
[----:B------:R-:W-:Y:S01]  /*5170*/  @P3 STG.E.U16 desc[UR38][R8.64+0x2], R27 ;  /* 0x0000021b08003986 */ /* 0x000fe2000c101526 */
[----:B------:R-:W-:Y:S01]  /*5180*/  ISETP.GT.AND P1, PT, R4, 0x10, PT ;  /* 0x000000100400780c */ /* 0x000fe20003f24270 */
[----:B------:R-:W-:Y:S01]  /*5190*/  FMUL R37, R37, R23 ;  /* 0x0000001725257220 */ /* 0x000fe20000400000 */
[----:B------:R-:W-:Y:S01]  /*51a0*/  F2FP.F16.F32.PACK_AB R29, RZ, R29 ;  /* 0x0000001dff1d723e */ /* 0x000fe200000000ff */
[----:B------:R-:W-:Y:S01]  /*51b0*/  @P4 STG.E.U16 desc[UR38][R6.64+0x10], R28 ;  /* 0x0000101c06004986 */ /* 0x000fe2000c101526 */
[C---:B------:R-:W-:Y:S01]  /*51c0*/  ISETP.GT.AND P3, PT, R3.reuse, 0x8, P0 ;  /* 0x000000080300780c */ /* 0x040fe20000764270 */
[-C--:B------:R-:W-:Y:S01]  /*51d0*/  FMUL R38, R38, R23.reuse ;  /* 0x0000001726267220 */ /* 0x080fe20000400000 */
[----:B------:R-:W-:Y:S01]  /*51e0*/  ISETP.GT.AND P0, PT, R4, 0x11, PT ;  /* 0x000000110400780c */ /* 0x000fe20003f04270 */
[----:B------:R-:W-:Y:S01]  /*51f0*/  @P5 STG.E.U16 desc[UR38][R6.64+0x12], R29 ;  /* 0x0000121d06005986 */ /* 0x000fe2000c101526 */
        /* <DEDUP_REMOVED lines=161> */
[----:B------:R-:W-:Y:S01]  /*5c10*/  FMUL R87, R87, R23 ;  /* 0x0000001757577220 */ /* 0x000fe20000400000 */
[----:B------:R-:W-:-:S02]  /*5c20*/  F2FP.F16.F32.PACK_AB R62, RZ, R62 ;  /* 0x0000003eff3e723e */ /* 0x000fc400000000ff */
[C---:B------:R-:W-:Y:S02]  /*5c30*/  ISETP.GT.AND P5, PT, R3.reuse, RZ, P0 ;  /* 0x000000ff0300720c */ /* 0x040fe400007a4270 */
[----:B------:R-:W-:Y:S01]  /*5c40*/  F2FP.F16.F32.PACK_AB R63, RZ, R63 ;  /* 0x0000003fff3f723e */ /* 0x000fe200000000ff */
[----:B------:R-:W-:Y:S01]  /*5c50*/  @P2 STG.E.U16 desc[UR38][R8.64+0x90], R62 ;  /* 0x0000903e08002986 */ /* 0x000fe2000c101526 */
[----:B------:R-:W-:Y:S02]  /*5c60*/  F2FP.F16.F32.PACK_AB R64, RZ, R64 ;  /* 0x00000040ff40723e */ /* 0x000fe400000000ff */
[C---:B------:R-:W-:Y:S01]  /*5c70*/  ISETP.GT.AND P2, PT, R3.reuse, 0x8, P1 ;  /* 0x000000080300780c */ /* 0x040fe20000f44270 */
[----:B------:R-:W-:Y:S01]  /*5c80*/  @P3 STG.E.U16 desc[UR38][R8.64+0x92], R63 ;  /* 0x0000923f08003986 */ /* 0x000fe2000c101526 */
[----:B------:R-:W-:Y:S02]  /*5c90*/  ISETP.GT.AND P1, PT, R4, 0x58, PT ;  /* 0x000000580400780c */ /* 0x000fe40003f24270 */
[----:B------:R-:W-:Y:S01]  /*5ca0*/  F2FP.F16.F32.PACK_AB R65, RZ, R65 ;  /* 0x00000041ff41723e */ /* 0x000fe200000000ff */
[----:B------:R-:W-:Y:S01]  /*5cb0*/  @P4 STG.E.U16 desc[UR38][R6.64+0xa0], R64 ;  /* 0x0000a04006004986 */ /* 0x000fe2000c101526 */
[----:B------:R-:W-:-:S02]  /*5cc0*/  ISETP.GT.AND P3, PT, R3, 0x8, P0 ;  /* 0x000000080300780c */ /* 0x000fc40000764270 */
[----:B------:R-:W-:Y:S01]  /*5cd0*/  ISETP.GT.AND P0, PT, R4, 0x59, PT ;  /* 0x000000590400780c */ /* 0x000fe20003f04270 */
[----:B------:R-:W-:Y:S01]  /*5ce0*/  @P5 STG.E.U16 desc[UR38][R6.64+0xa2], R65 ;  /* 0x0000a24106005986 */ /* 0x000fe2000c101526 */
[C---:B------:R-:W-:Y:S02]  /*5cf0*/  ISETP.GT.AND P4, PT, R3.reuse, RZ, P1 ;  /* 0x000000ff0300720c */ /* 0x040fe40000f84270 */
[----:B------:R-:W-:Y:S02]  /*5d00*/  F2FP.F16.F32.PACK_AB R66, RZ, R66 ;  /* 0x00000042ff42723e */ /* 0x000fe400000000ff */
[----:B------:R-:W-:Y:S02]  /*5d10*/  ISETP.GT.AND P5, PT, R3, RZ, P0 ;  /* 0x000000ff0300720c */ /* 0x000fe400007a4270 */
[----:B------:R-:W-:Y:S01]  /*5d20*/  F2FP.F16.F32.PACK_AB R67, RZ, R67 ;  /* 0x00000043ff43723e */ /* 0x000fe200000000ff */
[----:B------:R-:W-:Y:S01]  /*5d30*/  @P2 STG.E.U16 desc[UR38][R8.64+0xa0], R66 ;  /* 0x0000a04208002986 */ /* 0x000fe2000c101526 */
[----:B------:R-:W-:-:S02]  /*5d40*/  F2FP.F16.F32.PACK_AB R68, RZ, R68 ;  /* 0x00000044ff44723e */ /* 0x000fc400000000ff */
[C---:B------:R-:W-:Y:S01]  /*5d50*/  ISETP.GT.AND P2, PT, R3.reuse, 0x8, P1 ;  /* 0x000000080300780c */ /* 0x040fe20000f44270 */
[----:B------:R-:W-:Y:S01]  /*5d60*/  @P3 STG.E.U16 desc[UR38][R8.64+0xa2], R67 ;  /* 0x0000a24308003986 */ /* 0x000fe2000c101526 */
[C---:B------:R-:W-:Y:S02]  /*5d70*/  ISETP.GT.AND P1, PT, R4.reuse, 0x60, PT ;  /* 0x000000600400780c */ /* 0x040fe40003f24270 */
[----:B------:R-:W-:Y:S01]  /*5d80*/  F2FP.F16.F32.PACK_AB R69, RZ, R69 ;  /* 0x00000045ff45723e */ /* 0x000fe200000000ff */
[----:B------:R-:W-:Y:S01]  /*5d90*/  @P4 STG.E.U16 desc[UR38][R6.64+0xb0], R68 ;  /* 0x0000b04406004986 */ /* 0x000fe2000c101526 */
[C---:B------:R-:W-:Y:S02]  /*5da0*/  ISETP.GT.AND P3, PT, R3.reuse, 0x8, P0 ;  /* 0x000000080300780c */ /* 0x040fe40000764270 */
[----:B------:R-:W-:Y:S01]  /*5db0*/  ISETP.GT.AND P0, PT, R4, 0x61, PT ;  /* 0x000000610400780c */ /* 0x000fe20003f04270 */
[----:B------:R-:W-:Y:S01]  /*5dc0*/  @P5 STG.E.U16 desc[UR38][R6.64+0xb2], R69 ;  /* 0x0000b24506005986 */ /* 0x000fe2000c101526 */
[----:B------:R-:W-:-:S02]  /*5dd0*/  ISETP.GT.AND P4, PT, R3, RZ, P1 ;  /* 0x000000ff0300720c */ /* 0x000fc40000f84270 */
[C---:B------:R-:W-:Y:S02]  /*5de0*/  ISETP.GT.AND P5, PT, R3.reuse, RZ, P0 ;  /* 0x000000ff0300720c */ /* 0x040fe400007a4270 */
[----:B------:R-:W-:Y:S02]  /*5df0*/  F2FP.F16.F32.PACK_AB R70, RZ, R70 ;  /* 0x00000046ff46723e */ /* 0x000fe400000000ff */
[----:B------:R-:W-:Y:S02]  /*5e00*/  F2FP.F16.F32.PACK_AB R71, RZ, R71 ;  /* 0x00000047ff47723e */ /* 0x000fe400000000ff */
[----:B------:R-:W-:Y:S01]  /*5e10*/  F2FP.F16.F32.PACK_AB R72, RZ, R72 ;  /* 0x00000048ff48723e */ /* 0x000fe200000000ff */
[----:B------:R-:W-:Y:S01]  /*5e20*/  @P2 STG.E.U16 desc[UR38][R8.64+0xb0], R70 ;  /* 0x0000b04608002986 */ /* 0x000fe2000c101526 */
[----:B------:R-:W-:Y:S02]  /*5e30*/  F2FP.F16.F32.PACK_AB R73, RZ, R73 ;  /* 0x00000049ff49723e */ /* 0x000fe400000000ff */
[C---:B------:R-:W-:Y:S01]  /*5e40*/  ISETP.GT.AND P1, PT, R3.reuse, 0x8, P1 ;  /* 0x000000080300780c */ /* 0x040fe20000f24270 */
[----:B------:R-:W-:Y:S01]  /*5e50*/  @P3 STG.E.U16 desc[UR38][R8.64+0xb2], R71 ;  /* 0x0000b24708003986 */ /* 0x000fe2000c101526 */
[----:B------:R-:W-:-:S02]  /*5e60*/  ISETP.GT.AND P2, PT, R3, 0x8, P0 ;  /* 0x000000080300780c */ /* 0x000fc40000744270 */
[C---:B------:R-:W-:Y:S01]  /*5e70*/  ISETP.GT.AND P0, PT, R4.reuse, 0x69, PT ;  /* 0x000000690400780c */ /* 0x040fe20003f04270 */
[----:B------:R-:W-:Y:S01]  /*5e80*/  @P4 STG.E.U16 desc[UR38][R6.64+0xc0], R72 ;  /* 0x0000c04806004986 */ /* 0x000fe2000c101526 */
[----:B------:R-:W-:Y:S02]  /*5e90*/  ISETP.GT.AND P4, PT, R4, 0x68, PT ;  /* 0x000000680400780c */ /* 0x000fe40003f84270 */
[----:B------:R-:W-:Y:S01]  /*5ea0*/  F2FP.F16.F32.PACK_AB R74, RZ, R74 ;  /* 0x0000004aff4a723e */ /* 0x000fe200000000ff */
[----:B------:R-:W-:Y:S01]  /*5eb0*/  @P5 STG.E.U16 desc[UR38][R6.64+0xc2], R73 ;  /* 0x0000c24906005986 */ /* 0x000fe2000c101526 */
[C---:B------:R-:W-:Y:S02]  /*5ec0*/  ISETP.GT.AND P5, PT, R3.reuse, RZ, P4 ;  /* 0x000000ff0300720c */ /* 0x040fe400027a4270 */
[----:B------:R-:W-:Y:S01]  /*5ed0*/  ISETP.GT.AND P3, PT, R3, RZ, P0 ;  /* 0x000000ff0300720c */ /* 0x000fe20000764270 */
[----:B------:R-:W-:Y:S01]  /*5ee0*/  @P1 STG.E.U16 desc[UR38][R8.64+0xc0], R74 ;  /* 0x0000c04a08001986 */ /* 0x000fe2000c101526 */
[----:B------:R-:W-:-:S02]  /*5ef0*/  F2FP.F16.F32.PACK_AB R75, RZ, R75 ;  /* 0x0000004bff4b723e */ /* 0x000fc400000000ff */
[----:B------:R-:W-:Y:S02]  /*5f00*/  F2FP.F16.F32.PACK_AB R76, RZ, R76 ;  /* 0x0000004cff4c723e */ /* 0x000fe400000000ff */
[C---:B------:R-:W-:Y:S01]  /*5f10*/  ISETP.GT.AND P4, PT, R3.reuse, 0x8, P4 ;  /* 0x000000080300780c */ /* 0x040fe20002784270 */
[----:B------:R-:W-:Y:S01]  /*5f20*/  @P2 STG.E.U16 desc[UR38][R8.64+0xc2], R75 ;  /* 0x0000c24b08002986 */ /* 0x000fe2000c101526 */
[----:B------:R-:W-:Y:S02]  /*5f30*/  F2FP.F16.F32.PACK_AB R77, RZ, R77 ;  /* 0x0000004dff4d723e */ /* 0x000fe400000000ff */
[C---:B------:R-:W-:Y:S01]  /*5f40*/  ISETP.GT.AND P2, PT, R4.reuse, 0x71, PT ;  /* 0x000000710400780c */ /* 0x040fe20003f44270 */
[----:B------:R-:W-:Y:S01]  /*5f50*/  @P5 STG.E.U16 desc[UR38][R6.64+0xd0], R76 ;  /* 0x0000d04c06005986 */ /* 0x000fe2000c101526 */
[----:B------:R-:W-:Y:S02]  /*5f60*/  ISETP.GT.AND P5, PT, R3, 0x8, P0 ;  /* 0x000000080300780c */ /* 0x000fe400007a4270 */
[C---:B------:R-:W-:Y:S01]  /*5f70*/  ISETP.GT.AND P1, PT, R4.reuse, 0x78, PT ;  /* 0x000000780400780c */ /* 0x040fe20003f24270 */
[----:B------:R-:W-:Y:S01]  /*5f80*/  @P3 STG.E.U16 desc[UR38][R6.64+0xd2], R77 ;  /* 0x0000d24d06003986 */ /* 0x000fe2000c101526 */
[----:B------:R-:W-:-:S02]  /*5f90*/  ISETP.GT.AND P3, PT, R4, 0x70, PT ;  /* 0x000000700400780c */ /* 0x000fc40003f64270 */
[----:B------:R-:W-:Y:S01]  /*5fa0*/  ISETP.GT.AND P0, PT, R4, 0x79, PT ;  /* 0x000000790400780c */ /* 0x000fe20003f04270 */
[----:B------:R-:W-:Y:S01]  /*5fb0*/  @P4 IMAD.MOV.U32 R4, RZ, RZ, R8 ;  /* 0x000000ffff044224 */ /* 0x000fe200078e0008 */
[----:B------:R-:W-:Y:S01]  /*5fc0*/  F2FP.F16.F32.PACK_AB R78, RZ, R78 ;  /* 0x0000004eff4e723e */ /* 0x000fe200000000ff */
[----:B------:R-:W-:Y:S01]  /*5fd0*/  @P4 IMAD.MOV.U32 R5, RZ, RZ, R9 ;  /* 0x000000ffff054224 */ /* 0x000fe200078e0009 */
[----:B------:R-:W-:Y:S02]  /*5fe0*/  F2FP.F16.F32.PACK_AB R79, RZ, R79 ;  /* 0x0000004fff4f723e */ /* 0x000fe400000000ff */
[----:B------:R-:W-:Y:S02]  /*5ff0*/  F2FP.F16.F32.PACK_AB R80, RZ, R80 ;  /* 0x00000050ff50723e */ /* 0x000fe400000000ff */
[----:B------:R0:W-:Y:S01]  /*6000*/  @P4 STG.E.U16 desc[UR38][R4.64+0xd0], R78 ;  /* 0x0000d04e04004986 */ /* 0x0001e2000c101526 */
[----:B------:R-:W-:Y:S02]  /*6010*/  ISETP.GT.AND P4, PT, R3, RZ, P2 ;  /* 0x000000ff0300720c */ /* 0x000fe40001784270 */
[----:B------:R-:W-:-:S02]  /*6020*/  F2FP.F16.F32.PACK_AB R81, RZ, R81 ;  /* 0x00000051ff51723e */ /* 0x000fc400000000ff */
[----:B------:R-:W-:Y:S02]  /*6030*/  ISETP.GT.AND P2, PT, R3, 0x8, P2 ;  /* 0x000000080300780c */ /* 0x000fe40001744270 */
[----:B------:R-:W-:Y:S02]  /*6040*/  F2FP.F16.F32.PACK_AB R82, RZ, R82 ;  /* 0x00000052ff52723e */ /* 0x000fe400000000ff */
[----:B------:R-:W-:Y:S02]  /*6050*/  F2FP.F16.F32.PACK_AB R83, RZ, R83 ;  /* 0x00000053ff53723e */ /* 0x000fe400000000ff */
[----:B------:R-:W-:Y:S01]  /*6060*/  F2FP.F16.F32.PACK_AB R84, RZ, R84 ;  /* 0x00000054ff54723e */ /* 0x000fe200000000ff */
[----:B0-----:R-:W-:Y:S01]  /*6070*/  @P5 IMAD.MOV.U32 R4, RZ, RZ, R8 ;  /* 0x000000ffff045224 */ /* 0x001fe200078e0008 */
[----:B------:R-:W-:Y:S01]  /*6080*/  F2FP.F16.F32.PACK_AB R85, RZ, R85 ;  /* 0x00000055ff55723e */ /* 0x000fe200000000ff */
[----:B------:R-:W-:Y:S01]  /*6090*/  @P5 IMAD.MOV.U32 R5, RZ, RZ, R9 ;  /* 0x000000ffff055224 */ /* 0x000fe200078e0009 */
[----:B------:R-:W-:-:S02]  /*60a0*/  F2FP.F16.F32.PACK_AB R86, RZ, R86 ;  /* 0x00000056ff56723e */ /* 0x000fc400000000ff */
[----:B------:R-:W-:Y:S02]  /*60b0*/  F2FP.F16.F32.PACK_AB R87, RZ, R87 ;  /* 0x00000057ff57723e */ /* 0x000fe400000000ff */
[----:B------:R0:W-:Y:S01]  /*60c0*/  @P5 STG.E.U16 desc[UR38][R4.64+0xd2], R79 ;  /* 0x0000d24f04005986 */ /* 0x0001e2000c101526 */
[C---:B------:R-:W-:Y:S02]  /*60d0*/  ISETP.GT.AND P5, PT, R3.reuse, RZ, P3 ;  /* 0x000000ff0300720c */ /* 0x040fe40001fa4270 */
[----:B------:R-:W-:-:S11]  /*60e0*/  ISETP.GT.AND P3, PT, R3, 0x8, P3 ;  /* 0x000000080300780c */ /* 0x000fd60001f64270 */
[----:B0-----:R-:W-:Y:S02]  /*60f0*/  @P5 IMAD.MOV.U32 R4, RZ, RZ, R6 ;  /* 0x000000ffff045224 */ /* 0x001fe400078e0006 */
[----:B------:R-:W-:-:S05]  /*6100*/  @P5 IMAD.MOV.U32 R5, RZ, RZ, R7 ;  /* 0x000000ffff055224 */ /* 0x000fca00078e0007 */
[----:B------:R0:W-:Y:S01]  /*6110*/  @P5 STG.E.U16 desc[UR38][R4.64+0xe0], R80 ;  /* 0x0000e05004005986 */ /* 0x0001e2000c101526 */
[C---:B------:R-:W-:Y:S02]  /*6120*/  ISETP.GT.AND P5, PT, R3.reuse, RZ, P0 ;  /* 0x000000ff0300720c */ /* 0x040fe400007a4270 */
[----:B------:R-:W-:Y:S01]  /*6130*/  ISETP.GT.AND P0, PT, R3, 0x8, P0 ;  /* 0x000000080300780c */ /* 0x000fe20000704270 */
[----:B0-----:R-:W-:Y:S02]  /*6140*/  @P4 IMAD.MOV.U32 R4, RZ, RZ, R6 ;  /* 0x000000ffff044224 */ /* 0x001fe400078e0006 */
[----:B------:R-:W-:-:S05]  /*6150*/  @P4 IMAD.MOV.U32 R5, RZ, RZ, R7 ;  /* 0x000000ffff054224 */ /* 0x000fca00078e0007 */
[----:B------:R0:W-:Y:S01]  /*6160*/  @P4 STG.E.U16 desc[UR38][R4.64+0xe2], R81 ;  /* 0x0000e25104004986 */ /* 0x0001e2000c101526 */
[C---:B------:R-:W-:Y:S02]  /*6170*/  ISETP.GT.AND P4, PT, R3.reuse, RZ, P1 ;  /* 0x000000ff0300720c */ /* 0x040fe40000f84270 */
[----:B------:R-:W-:Y:S01]  /*6180*/  ISETP.GT.AND P1, PT, R3, 0x8, P1 ;  /* 0x000000080300780c */ /* 0x000fe20000f24270 */
[----:B0-----:R-:W-:Y:S02]  /*6190*/  @P3 IMAD.MOV.U32 R4, RZ, RZ, R8 ;  /* 0x000000ffff043224 */ /* 0x001fe400078e0008 */
[----:B------:R-:W-:-:S05]  /*61a0*/  @P3 IMAD.MOV.U32 R5, RZ, RZ, R9 ;  /* 0x000000ffff053224 */ /* 0x000fca00078e0009 */
[----:B------:R0:W-:Y:S02]  /*61b0*/  @P3 STG.E.U16 desc[UR38][R4.64+0xe0], R82 ;  /* 0x0000e05204003986 */ /* 0x0001e4000c101526 */
[----:B0-----:R-:W-:Y:S02]  /*61c0*/  @P2 IMAD.MOV.U32 R4, RZ, RZ, R8 ;  /* 0x000000ffff042224 */ /* 0x001fe400078e0008 */
[----:B------:R-:W-:-:S05]  /*61d0*/  @P2 IMAD.MOV.U32 R5, RZ, RZ, R9 ;  /* 0x000000ffff052224 */ /* 0x000fca00078e0009 */
[----:B------:R0:W-:Y:S02]  /*61e0*/  @P2 STG.E.U16 desc[UR38][R4.64+0xe2], R83 ;  /* 0x0000e25304002986 */ /* 0x0001e4000c101526 */
[----:B0-----:R-:W-:Y:S02]  /*61f0*/  @P4 IMAD.MOV.U32 R4, RZ, RZ, R6 ;  /* 0x000000ffff044224 */ /* 0x001fe400078e0006 */
[----:B------:R-:W-:-:S05]  /*6200*/  @P4 IMAD.MOV.U32 R5, RZ, RZ, R7 ;  /* 0x000000ffff054224 */ /* 0x000fca00078e0007 */
[----:B------:R0:W-:Y:S04]  /*6210*/  @P4 STG.E.U16 desc[UR38][R4.64+0xf0], R84 ;  /* 0x0000f05404004986 */ /* 0x0001e8000c101526 */
[----:B------:R1:W-:Y:S01]  /*6220*/  @P5 STG.E.U16 desc[UR38][R6.64+0xf2], R85 ;  /* 0x0000f25506005986 */ /* 0x0003e2000c101526 */
[----:B0-----:R-:W-:Y:S02]  /*6230*/  @P1 IMAD.MOV.U32 R4, RZ, RZ, R8 ;  /* 0x000000ffff041224 */ /* 0x001fe400078e0008 */
[----:B------:R-:W-:-:S05]  /*6240*/  @P1 IMAD.MOV.U32 R5, RZ, RZ, R9 ;  /* 0x000000ffff051224 */ /* 0x000fca00078e0009 */
[----:B------:R1:W-:Y:S04]  /*6250*/  @P1 STG.E.U16 desc[UR38][R4.64+0xf0], R86 ;  /* 0x0000f05604001986 */ /* 0x0003e8000c101526 */
[----:B------:R1:W-:Y:S02]  /*6260*/  @P0 STG.E.U16 desc[UR38][R8.64+0xf2], R87 ;  /* 0x0000f25708000986 */ /* 0x0003e4000c101526 */
.L_x_158:
[----:B------:R-:W-:Y:S05]  /*6270*/  BSYNC B0 ;  /* 0x0000000000007941 */ /* 0x000fea0003800000 */
.L_x_32:
[----:B------:R-:W-:Y:S01]  /*6280*/  IADD3 R16, P0, R16, UR36, RZ ;  /* 0x0000002410107c10 */ /* 0x000fe2000ff1e0ff */
[----:B------:R-:W-:Y:S01]  /*6290*/  ULDC.64 UR4, c[0x0][0x650] ;  /* 0x0001940000047ab9 */ /* 0x000fe20000000a00 */
[----:B------:R-:W-:Y:S01]  /*62a0*/  PRMT R3, RZ, 0x7610, R3 ;  /* 0x00007610ff037816 */ /* 0x000fe20000000003 */
[----:B------:R-:W-:Y:S01]  /*62b0*/  IMAD.MOV.U32 R100, RZ, RZ, -0x1 ;  /* 0xffffffffff647424 */ /* 0x000fe200078e00ff */
[----:B------:R-:W-:Y:S01]  /*62c0*/  IADD3.X R17, R17, UR42, RZ, P0, !PT ;  /* 0x0000002a11117c10 */ /* 0x000fe200087fe4ff */
[----:B------:R-:W-:Y:S01]  /*62d0*/  IMAD.MOV.U32 R101, RZ, RZ, -0x1 ;  /* 0xffffffffff657424 */ /* 0x000fe200078e00ff */
[----:B------:R-:W-:-:S04]  /*62e0*/  ISETP.GE.U32.AND P0, PT, R16, UR4, PT ;  /* 0x0000000410007c0c */ /* 0x000fc8000bf06070 */
[----:B------:R-:W-:-:S13]  /*62f0*/  ISETP.GE.U32.AND.EX P0, PT, R17, UR5, PT, P0 ;  /* 0x0000000511007c0c */ /* 0x000fda000bf06100 */
[----:B------:R-:W-:Y:S05]  /*6300*/  @P0 BRA `(.L_x_159) ;  /* 0x00000004004c0947 */ /* 0x000fea0003800000 */
[----:B------:R-:W0:Y:S01]  /*6310*/  LDC.64 R10, c[0x0][0x628] ;  /* 0x00018a00ff0a7b82 */ /* 0x000e220000000a00 */
[----:B---3--:R-:W3:Y:S01]  /*6320*/  S2R R12, SR_CTAID.X ;  /* 0x00000000000c7919 */ /* 0x008ee20000002500 */
[----:B-12-4-:R-:W-:Y:S02]  /*6330*/  IMAD.MOV.U32 R8, RZ, RZ, R16 ;  /* 0x000000ffff087224 */ /* 0x016fe400078e0010 */
[----:B------:R-:W-:Y:S01]  /*6340*/  IMAD.MOV.U32 R9, RZ, RZ, R17 ;  /* 0x000000ffff097224 */ /* 0x000fe200078e0011 */
[----:B------:R-:W1:Y:S03]  /*6350*/  S2R R20, SR_CTAID.Y ;  /* 0x0000000000147919 */ /* 0x000e660000002600 */
[----:B------:R-:W2:Y:S08]  /*6360*/  LDC R0, c[0x0][0x630] ;  /* 0x00018c00ff007b82 */ /* 0x000eb00000000800 */
[----:B------:R-:W4:Y:S01]  /*6370*/  LDC.64 R14, c[0x0][0x620] ;  /* 0x00018800ff0e7b82 */ /* 0x000f220000000a00 */
[----:B0-----:R-:W-:-:S04]  /*6380*/  ISETP.NE.U32.AND P0, PT, R10, RZ, PT ;  /* 0x000000ff0a00720c */ /* 0x001fc80003f05070 */
[----:B------:R-:W-:-:S13]  /*6390*/  ISETP.NE.AND.EX P0, PT, R11, RZ, PT, P0 ;  /* 0x000000ff0b00720c */ /* 0x000fda0003f05300 */
[----:B-1234-:R-:W-:Y:S05]  /*63a0*/  @!P0 BRA `(.L_x_160) ;  /* 0x0000000000288947 */ /* 0x01efea0003800000 */
        /* <DEDUP_REMOVED lines=10> */
.L_x_160:
[-CC-:B------:R-:W-:Y:S01]  /*6450*/  SHF.R.U64 R101, R8, R0.reuse, R9.reuse ;  /* 0x0000000008657219 */ /* 0x180fe20000001209 */
[----:B------:R-:W0:Y:S01]  /*6460*/  LDC.64 R26, c[0x0][0x640] ;  /* 0x00019000ff1a7b82 */ /* 0x000e220000000a00 */
[----:B------:R-:W-:Y:S01]  /*6470*/  SHF.R.U32.HI R0, RZ, R0, R9 ;  /* 0x00000000ff007219 */ /* 0x000fe20000011609 */
[----:B------:R-:W-:Y:S01]  /*6480*/  ULDC UR4, c[0x0][0x150] ;  /* 0x0000540000047ab9 */ /* 0x000fe20000000800 */
[----:B------:R-:W-:Y:S02]  /*6490*/  IADD3 R3, P0, RZ, -R101, RZ ;  /* 0x80000065ff037210 */ /* 0x000fe40007f1e0ff */
[----:B------:R-:W-:-:S03]  /*64a0*/  I2FP.F32.U32 R7, R12 ;  /* 0x0000000c00077245 */ /* 0x000fc60000201000 */
[----:B------:R-:W1:Y:S01]  /*64b0*/  LDC R6, c[0x0][0x618] ;  /* 0x00018600ff067b82 */ /* 0x000e620000000800 */
[----:B------:R-:W-:Y:S02]  /*64c0*/  IMAD.X R5, RZ, RZ, ~R0, P0 ;  /* 0x000000ffff057224 */ /* 0x000fe400000e0e00 */
[----:B------:R-:W-:Y:S01]  /*64d0*/  FMUL R7, R7, UR4 ;  /* 0x0000000407077c20 */ /* 0x000fe20008400000 */
[----:B------:R-:W-:Y:S01]  /*64e0*/  ULDC UR4, c[0x0][0x154] ;  /* 0x0000550000047ab9 */ /* 0x000fe20000000800 */
[-C--:B------:R-:W-:Y:S02]  /*64f0*/  IMAD R0, R5, R14.reuse, RZ ;  /* 0x0000000e05007224 */ /* 0x080fe400078e02ff */
[C---:B------:R-:W-:Y:S01]  /*6500*/  IMAD.WIDE.U32 R4, R3.reuse, R14, R16 ;  /* 0x0000000e03047225 */ /* 0x040fe200078e0010 */
[----:B------:R-:W2:Y:S01]  /*6510*/  LDC R8, c[0x0][0x608] ;  /* 0x00018200ff087b82 */ /* 0x000ea20000000800 */
[----:B------:R-:W3:Y:S02]  /*6520*/  F2I.U32.TRUNC.NTZ R7, R7 ;  /* 0x0000000700077305 */ /* 0x000ee4000020f000 */
[----:B------:R-:W-:Y:S01]  /*6530*/  IMAD R3, R3, R15, R0 ;  /* 0x0000000f03037224 */ /* 0x000fe200078e0200 */
[----:B------:R-:W-:-:S03]  /*6540*/  I2FP.F32.U32 R0, R20 ;  /* 0x0000001400007245 */ /* 0x000fc60000201000 */
[----:B------:R-:W-:Y:S01]  /*6550*/  IMAD.IADD R3, R5, 0x1, R3 ;  /* 0x0000000105037824 */ /* 0x000fe200078e0203 */
[----:B------:R-:W4:Y:S01]  /*6560*/  LDC R11, c[0x0][0x658] ;  /* 0x00019600ff0b7b82 */ /* 0x000f220000000800 */
[----:B0-----:R-:W-:-:S04]  /*6570*/  ISETP.NE.U32.AND P0, PT, R26, RZ, PT ;  /* 0x000000ff1a00720c */ /* 0x001fc80003f05070 */
[----:B------:R-:W-:-:S03]  /*6580*/  ISETP.NE.AND.EX P0, PT, R27, RZ, PT, P0 ;  /* 0x000000ff1b00720c */ /* 0x000fc60003f05300 */
[----:B------:R-:W0:Y:S01]  /*6590*/  LDC R9, c[0x0][0x144] ;  /* 0x00005100ff097b82 */ /* 0x000e220000000800 */
[-C--:B-1----:R-:W-:Y:S01]  /*65a0*/  SHF.R.U64 R10, R4, R6.reuse, R3 ;  /* 0x00000006040a7219 */ /* 0x082fe20000001203 */
[----:B---3--:R-:W-:Y:S01]  /*65b0*/  IMAD.MOV R7, RZ, RZ, -R7 ;  /* 0x000000ffff077224 */ /* 0x008fe200078e0a07 */
[----:B------:R-:W-:Y:S01]  /*65c0*/  SHF.R.U32.HI R3, RZ, R6, R3 ;  /* 0x00000006ff037219 */ /* 0x000fe20000011603 */
[----:B------:R-:W-:-:S04]  /*65d0*/  FMUL R6, R0, UR4 ;  /* 0x0000000400067c20 */ /* 0x000fc80008400000 */
[----:B------:R-:W1:Y:S01]  /*65e0*/  LDC R21, c[0x0][0x148] ;  /* 0x00005200ff157b82 */ /* 0x000e620000000800 */
[----:B------:R3:W0:Y:S01]  /*65f0*/  F2I.U32.TRUNC.NTZ R14, R6 ;  /* 0x00000006000e7305 */ /* 0x000622000020f000 */
[-CC-:B--2---:R-:W-:Y:S02]  /*6600*/  SHF.R.U64 R13, R10, R8.reuse, R3.reuse ;  /* 0x000000080a0d7219 */ /* 0x184fe40000001203 */
[----:B------:R-:W-:-:S04]  /*6610*/  SHF.R.U32.HI R0, RZ, R8, R3 ;  /* 0x00000008ff007219 */ /* 0x000fc80000011603 */
[----:B-----5:R-:W2:Y:S01]  /*6620*/  LDC R24, c[0x0][0x648] ;  /* 0x00019200ff187b82 */ /* 0x020ea20000000800 */
[-CC-:B----4-:R-:W-:Y:S02]  /*6630*/  SHF.R.U64 R15, R13, R11.reuse, R0.reuse ;  /* 0x0000000b0d0f7219 */ /* 0x190fe40000001200 */
[----:B------:R-:W-:-:S03]  /*6640*/  SHF.R.U32.HI R5, RZ, R11, R0 ;  /* 0x0000000bff057219 */ /* 0x000fc60000011600 */
[----:B------:R-:W-:Y:S02]  /*6650*/  IMAD.MOV.U32 R4, RZ, RZ, R15 ;  /* 0x000000ffff047224 */ /* 0x000fe400078e000f */
[----:B------:R-:W4:Y:S01]  /*6660*/  LDC R28, c[0x0][0x638] ;  /* 0x00018e00ff1c7b82 */ /* 0x000f220000000800 */
[----:B0-----:R-:W-:-:S07]  /*6670*/  IMAD R25, R9, R7, R12 ;  /* 0x0000000709197224 */ /* 0x001fce00078e020c */
[----:B------:R-:W0:Y:S08]  /*6680*/  LDC R29, c[0x0][0x610] ;  /* 0x00018400ff1d7b82 */ /* 0x000e300000000800 */
[----:B------:R-:W0:Y:S01]  /*6690*/  LDC R30, c[0x0][0x600] ;  /* 0x00018000ff1e7b82 */ /* 0x000e220000000800 */
[----:B-123--:R-:W-:Y:S05]  /*66a0*/  @!P0 BRA `(.L_x_161) ;  /* 0x0000000000288947 */ /* 0x00efea0003800000 */
[----:B------:R-:W1:Y:S02]  /*66b0*/  LDC R0, c[0x0][0x64c] ;  /* 0x00019300ff007b82 */ /* 0x000e640000000800 */
[----:B-1----:R-:W-:-:S05]  /*66c0*/  IADD3 R3, P0, R15, R0, RZ ;  /* 0x000000000f037210 */ /* 0x002fca0007f1e0ff */
        /* <DEDUP_REMOVED lines=8> */
.L_x_161:
[----:B------:R-:W-:Y:S01]  /*6750*/  ISETP.NE.AND P0, PT, R2, 0x1, PT ;  /* 0x000000010200780c */ /* 0x000fe20003f05270 */
[----:B------:R-:W-:Y:S01]  /*6760*/  IMAD.MOV R14, RZ, RZ, -R14 ;  /* 0x000000ffff0e7224 */ /* 0x000fe200078e0a0e */
[----:B------:R-:W-:Y:S02]  /*6770*/  SHF.R.U64 R3, R4, R24, R5 ;  /* 0x0000001804037219 */ /* 0x000fe40000001205 */
[----:B------:R-:W-:Y:S02]  /*6780*/  LOP3.LUT R0, R13, R98, RZ, 0xc0, !PT ;  /* 0x000000620d007212 */ /* 0x000fe400078ec0ff */
[----:B------:R-:W-:Y:S01]  /*6790*/  LOP3.LUT R10, R10, R97, RZ, 0xc0, !PT ;  /* 0x000000610a0a7212 */ /* 0x000fe200078ec0ff */
[----:B------:R-:W-:Y:S02]  /*67a0*/  IMAD.MOV R4, RZ, RZ, -R3 ;  /* 0x000000ffff047224 */ /* 0x000fe400078e0a03 */
[----:B------:R-:W-:Y:S02]  /*67b0*/  IMAD R0, R93, R3, R0 ;  /* 0x000000035d007224 */ /* 0x000fe400078e0200 */
[----:B----4-:R-:W-:-:S02]  /*67c0*/  IMAD R3, R4, R28, R15 ;  /* 0x0000001c04037224 */ /* 0x010fc400078e020f */
[----:B------:R-:W-:Y:S02]  /*67d0*/  @P0 IMAD R25, R21, R14, R20 ;  /* 0x0000000e15190224 */ /* 0x000fe400078e0214 */
[----:B0-----:R-:W-:Y:S02]  /*67e0*/  IMAD R5, R3, R30, R10 ;  /* 0x0000001e03057224 */ /* 0x001fe400078e020a */
[----:B------:R-:W-:Y:S02]  /*67f0*/  IMAD R0, R0, R29, R25 ;  /* 0x0000001d00007224 */ /* 0x000fe400078e0219 */
[----:B------:R-:W-:-:S03]  /*6800*/  IMAD.MOV.U32 R4, RZ, RZ, 0x1 ;  /* 0x00000001ff047424 */ /* 0x000fc600078e00ff */
[----:B------:R-:W-:Y:S02]  /*6810*/  SEL R100, R5, R0, !P0 ;  /* 0x0000000005647207 */ /* 0x000fe40004000000 */
[----:B------:R-:W-:Y:S02]  /*6820*/  PRMT R3, R4, 0x7610, R3 ;  /* 0x0000761004037816 */ /* 0x000fe40000000003 */
[----:B------:R-:W-:-:S07]  /*6830*/  SEL R0, R0, R5, !P0 ;  /* 0x0000000500007207 */ /* 0x000fce0004000000 */
.L_x_159:
[----:B------:R-:W-:Y:S01]  /*6840*/  LOP3.LUT P0, RZ, R3, 0xff, RZ, 0xc0, !PT ;  /* 0x000000ff03ff7812 */ /* 0x000fe2000780c0ff */
[----:B------:R-:W-:Y:S01]  /*6850*/  UIMAD.WIDE.U32 UR4, UR41, -0x55555555, URZ ;  /* 0xaaaaaaab290478a5 */ /* 0x000fe2000f8e003f */
[----:B------:R-:W-:-:S03]  /*6860*/  IMAD.MOV.U32 R103, RZ, RZ, R0 ;  /* 0x000000ffff677224 */ /* 0x000fc600078e0000 */
[----:B------:R-:W-:-:S04]  /*6870*/  USHF.R.U32.HI UR4, URZ, 0x2, UR5 ;  /* 0x000000023f047899 */ /* 0x000fc80008011605 */
[----:B------:R-:W-:-:S04]  /*6880*/  UIMAD UR41, UR4, -0x6, UR41 ;  /* 0xfffffffa042978a4 */ /* 0x000fc8000f8e0229 */
[----:B------:R-:W-:Y:S08]  /*6890*/  @P0 BRA `(.L_x_162) ;  /* 0xffffffac00100947 */ /* 0x000ff0000383ffff */
[----:B------:R-:W-:Y:S05]  /*68a0*/  EXIT ;  /* 0x000000000000794d */ /* 0x000fea0003800000 */
.L_x_7:
        /* <DEDUP_REMOVED lines=26> */
.L_x_164:
[----:B------:R-:W0:Y:S01]  /*6a50*/  LDC.64 R30, c[0x0][0x640] ;  /* 0x00019000ff1e7b82 */ /* 0x000e220000000a00 */
[-CC-:B------:R-:W-:Y:S01]  /*6a60*/  SHF.R.U64 R22, R14, R8.reuse, R15.reuse ;  /* 0x000000080e167219 */ /* 0x180fe2000000120f */
[----:B------:R-:W-:Y:S01]  /*6a70*/  IMAD.MOV.U32 R27, RZ, RZ, 0x1 ;  /* 0x00000001ff1b7424 */ /* 0x000fe200078e00ff */
[----:B------:R-:W-:Y:S02]  /*6a80*/  SHF.R.U32.HI R7, RZ, R8, R15 ;  /* 0x00000008ff077219 */ /* 0x000fe4000001160f */
[----:B------:R-:W-:-:S03]  /*6a90*/  IADD3 R13, P0, RZ, -R22, RZ ;  /* 0x80000016ff0d7210 */ /* 0x000fc60007f1e0ff */
[----:B------:R-:W1:Y:S02]  /*6aa0*/  LDC R12, c[0x0][0x618] ;  /* 0x00018600ff0c7b82 */ /* 0x000e640000000800 */
[----:B------:R-:W-:Y:S02]  /*6ab0*/  IMAD.X R7, RZ, RZ, ~R7, P0 ;  /* 0x000000ffff077224 */ /* 0x000fe400000e0e07 */
[----:B------:R-:W-:-:S04]  /*6ac0*/  IMAD.WIDE.U32 R10, R13, R24, R16 ;  /* 0x000000180d0a7225 */ /* 0x000fc800078e0010 */
[----:B------:R-:W2:Y:S01]  /*6ad0*/  LDC R14, c[0x0][0x608] ;  /* 0x00018200ff0e7b82 */ /* 0x000ea20000000800 */
[----:B------:R-:W-:-:S04]  /*6ae0*/  IMAD R8, R7, R24, RZ ;  /* 0x0000001807087224 */ /* 0x000fc800078e02ff */
[----:B------:R-:W-:-:S03]  /*6af0*/  IMAD R7, R13, R25, R8 ;  /* 0x000000190d077224 */ /* 0x000fc600078e0208 */
[----:B------:R-:W3:Y:S01]  /*6b00*/  LDC R28, c[0x0][0x658] ;  /* 0x00019600ff1c7b82 */ /* 0x000ee20000000800 */
[----:B------:R-:W-:Y:S01]  /*6b10*/  IMAD.IADD R7, R11, 0x1, R7 ;  /* 0x000000010b077824 */ /* 0x000fe200078e0207 */
[----:B0-----:R-:W-:Y:S01]  /*6b20*/  ISETP.NE.U32.AND P0, PT, R30, RZ, PT ;  /* 0x000000ff1e00720c */ /* 0x001fe20003f05070 */
[----:B------:R-:W-:-:S03]  /*6b30*/  IMAD.MOV.U32 R11, RZ, RZ, -0x1 ;  /* 0xffffffffff0b7424 */ /* 0x000fc600078e00ff */
        /* <DEDUP_REMOVED lines=8> */
[-C--:B---3--:R-:W-:Y:S02]  /*6bc0*/  SHF.L.U32 R10, R11, R28.reuse, RZ ;  /* 0x0000001c0b0a7219 */ /* 0x088fe400000006ff */
[--C-:B------:R-:W-:Y:S02]  /*6bd0*/  SHF.R.U64 R26, R24, R28, R7.reuse ;  /* 0x0000001c181a7219 */ /* 0x100fe40000001207 */
[----:B------:R-:W-:Y:S02]  /*6be0*/  LOP3.LUT R29, RZ, R10, RZ, 0x33, !PT ;  /* 0x0000000aff1d7212 */ /* 0x000fe400078e33ff */
[----:B------:R-:W-:Y:S01]  /*6bf0*/  SHF.R.U32.HI R11, RZ, R28, R7 ;  /* 0x0000001cff0b7219 */ /* 0x000fe20000011607 */
[----:B------:R-:W3:Y:S01]  /*6c00*/  LDC R32, c[0x0][0x610] ;  /* 0x00018400ff207b82 */ /* 0x000ee20000000800 */
[----:B------:R-:W-:Y:S01]  /*6c10*/  IMAD.MOV.U32 R10, RZ, RZ, R26 ;  /* 0x000000ffff0a7224 */ /* 0x000fe200078e001a */
[----:B------:R-:W-:Y:S06]  /*6c20*/  @!P0 BRA `(.L_x_165) ;  /* 0x0000000000288947 */ /* 0x000fec0003800000 */
        /* <DEDUP_REMOVED lines=10> */
.L_x_165:
[----:B------:R-:W-:Y:S02]  /*6cd0*/  ISETP.NE.AND P0, PT, R2, 0x1, PT ;  /* 0x000000010200780c */ /* 0x000fe40003f05270 */
[----:B-1----:R-:W-:Y:S01]  /*6ce0*/  SHF.R.U64 R8, R10, R8, R11 ;  /* 0x000000080a087219 */ /* 0x002fe2000000120b */
[----:B0-----:R-:W-:Y:S01]  /*6cf0*/  VIADD R11, R21, 0xffffffff ;  /* 0xffffffff150b7836 */ /* 0x001fe20000000000 */
[----:B------:R-:W-:Y:S02]  /*6d00*/  SHF.L.U32 R27, R27, R28, RZ ;  /* 0x0000001c1b1b7219 */ /* 0x000fe400000006ff */
[----:B------:R-:W-:Y:S01]  /*6d10*/  LOP3.LUT R5, R24, R29, RZ, 0xc0, !PT ;  /* 0x0000001d18057212 */ /* 0x000fe200078ec0ff */
[----:B------:R-:W-:-:S04]  /*6d20*/  IMAD.MOV R7, RZ, RZ, -R8 ;  /* 0x000000ffff077224 */ /* 0x000fc800078e0a08 */
[----:B------:R-:W-:Y:S02]  /*6d30*/  IMAD R5, R27, R8, R5 ;  /* 0x000000081b057224 */ /* 0x000fe400078e0205 */
[----:B------:R-:W-:Y:S01]  /*6d40*/  @P0 IMAD R6, R9, R23, R4 ;  /* 0x0000001709060224 */ /* 0x000fe200078e0204 */
[----:B------:R-:W-:Y:S01]  /*6d50*/  LOP3.LUT R9, R20, R11, RZ, 0xc0, !PT ;  /* 0x0000000b14097212 */ /* 0x000fe200078ec0ff */
[----:B--2---:R-:W-:Y:S02]  /*6d60*/  IMAD R4, R7, R25, R26 ;  /* 0x0000001907047224 */ /* 0x004fe400078e021a */
[----:B---3--:R-:W-:Y:S02]  /*6d70*/  IMAD R6, R5, R32, R6 ;  /* 0x0000002005067224 */ /* 0x008fe400078e0206 */
[----:B------:R-:W-:Y:S02]  /*6d80*/  IMAD R5, R4, R21, R9 ;  /* 0x0000001504057224 */ /* 0x000fe400078e0209 */
[----:B------:R-:W-:-:S02]  /*6d90*/  IMAD.MOV.U32 R8, RZ, RZ, 0x1 ;  /* 0x00000001ff087424 */ /* 0x000fc400078e00ff */
[----:B------:R-:W-:Y:S01]  /*6da0*/  IMAD.MOV.U32 R7, RZ, RZ, R22 ;  /* 0x000000ffff077224 */ /* 0x000fe200078e0016 */
[----:B------:R-:W-:Y:S02]  /*6db0*/  SEL R21, R5, R6, !P0 ;  /* 0x0000000605157207 */ /* 0x000fe40004000000 */
[----:B------:R-:W-:-:S07]  /*6dc0*/  SEL R20, R6, R5, !P0 ;  /* 0x0000000506147207 */ /* 0x000fce0004000000 */
.L_x_163:
[----:B------:R-:W-:-:S08]  /*6dd0*/  NOP ;  /* 0x0000000000007918 */ /* 0x000fd00000000000 */
[----:B------:R-:W0:-:S00]  /*6de0*/  USETMAXREG.DEALLOC.CTAPOOL 0x28 ;  /* 0x00000028000079c8 */ /* 0x000e0000080e0500 */
[----:B0-----:R-:W-:-:S13]  /*6df0*/  ISETP.NE.AND P0, PT, R3, RZ, PT ;  /* 0x000000ff0300720c */ /* 0x001fda0003f05270 */
[----:B------:R-:W-:Y:S05]  /*6e00*/  @P0 EXIT ;  /* 0x000000000000094d */ /* 0x000fea0003800000 */
[----:B------:R-:W-:Y:S01]  /*6e10*/  LOP3.LUT P0, RZ, R8, 0xff, RZ, 0xc0, !PT ;  /* 0x000000ff08ff7812 */ /* 0x000fe2000780c0ff */
[----:B------:R-:W-:Y:S02]  /*6e20*/  IMAD.MOV.U32 R3, RZ, RZ, 0x1 ;  /* 0x00000001ff037424 */ /* 0x000fe400078e00ff */
[----:B------:R-:W-:-:S10]  /*6e30*/  IMAD.MOV.U32 R8, RZ, RZ, RZ ;  /* 0x000000ffff087224 */ /* 0x000fd400078e00ff */
[----:B------:R-:W-:Y:S05]  /*6e40*/  @!P0 BRA `(.L_x_166) ;  /* 0x0000000c00488947 */ /* 0x000fea0003800000 */
[----:B------:R-:W0:Y:S01]  /*6e50*/  LDC R3, c[0x0][0x28c] ;  /* 0x0000a300ff037b82 */ /* 0x000e220000000800 */
[----:B------:R-:W1:Y:S01]  /*6e60*/  S2R R13, SR_CgaCtaId ;  /* 0x00000000000d7919 */ /* 0x000e620000008800 */
[----:B------:R-:W-:Y:S01]  /*6e70*/  ULDC UR5, c[0x0][0x658] ;  /* 0x0001960000057ab9 */ /* 0x000fe20000000800 */
[----:B------:R-:W-:Y:S01]  /*6e80*/  UMOV UR6, 0xffffffff ;  /* 0xffffffff00067882 */ /* 0x000fe20000000000 */
[----:B------:R-:W-:Y:S01]  /*6e90*/  BSSY B0, `(.L_x_166) ;  /* 0x00000cd000007945 */ /* 0x000fe20003800000 */
[----:B------:R-:W-:Y:S01]  /*6ea0*/  USHF.L.U32 UR6, UR6, UR5, URZ ;  /* 0x0000000506067299 */ /* 0x000fe2000800063f */
[----:B------:R-:W-:Y:S01]  /*6eb0*/  IMAD.MOV.U32 R10, RZ, RZ, 0x1 ;  /* 0x00000001ff0a7424 */ /* 0x000fe200078e00ff */
[----:B------:R-:W-:Y:S01]  /*6ec0*/  LOP3.LUT R9, R18, 0x2, RZ, 0xfc, !PT ;  /* 0x0000000212097812 */ /* 0x000fe200078efcff */
[----:B------:R-:W-:Y:S01]  /*6ed0*/  IMAD.MOV.U32 R8, RZ, RZ, RZ ;  /* 0x000000ffff087224 */ /* 0x000fe200078e00ff */
[----:B------:R-:W-:Y:S01]  /*6ee0*/  ULDC UR4, c[0x0][0x600] ;  /* 0x0001800000047ab9 */ /* 0x000fe20000000800 */
[----:B------:R-:W-:Y:S01]  /*6ef0*/  UMOV UR7, 0x1 ;  /* 0x0000000100077882 */ /* 0x000fe20000000000 */
[----:B------:R-:W-:-:S02]  /*6f00*/  UIADD3 UR13, UR4, -0x1, URZ ;  /* 0xffffffff040d7890 */ /* 0x000fc4000fffe03f */
[----:B------:R-:W-:Y:S02]  /*6f10*/  USHF.L.U32 UR15, UR7, UR5, URZ ;  /* 0x00000005070f7299 */ /* 0x000fe4000800063f */
[----:B------:R-:W-:Y:S01]  /*6f20*/  ULOP3.LUT UR14, URZ, UR6, URZ, 0x33, !UPT ;  /* 0x000000063f0e7292 */ /* 0x000fe2000f8e333f */
[----:B------:R-:W-:Y:S01]  /*6f30*/  ULDC.64 UR22, c[0x0][0x198] ;  /* 0x0000660000167ab9 */ /* 0x000fe20000000a00 */
[----:B0-----:R-:W-:-:S05]  /*6f40*/  VIADD R3, R3, 0x3f ;  /* 0x0000003f03037836 */ /* 0x001fca0000000000 */
[----:B------:R-:W-:-:S04]  /*6f50*/  SHF.R.S32.HI R4, RZ, 0x1f, R3 ;  /* 0x0000001fff047819 */ /* 0x000fc80000011403 */
[----:B------:R-:W-:Y:S01]  /*6f60*/  LEA.HI R4, R4, R3, RZ, 0x6 ;  /* 0x0000000304047211 */ /* 0x000fe200078f30ff */
[C---:B-1----:R-:W-:Y:S02]  /*6f70*/  IMAD.SHL.U32 R12, R13.reuse, 0x20, RZ ;  /* 0x000000200d0c7824 */ /* 0x042fe400078e00ff */
[----:B------:R-:W-:Y:S01]  /*6f80*/  IMAD.SHL.U32 R13, R13, 0x800, RZ ;  /* 0x000008000d0d7824 */ /* 0x000fe200078e00ff */
[----:B------:R-:W-:Y:S01]  /*6f90*/  SHF.R.S32.HI R11, RZ, 0x6, R4 ;  /* 0x00000006ff0b7819 */ /* 0x000fe20000011404 */
[----:B------:R-:W-:Y:S01]  /*6fa0*/  IMAD.MOV.U32 R3, RZ, RZ, 0x1 ;  /* 0x00000001ff037424 */ /* 0x000fe200078e00ff */
[----:B------:R-:W-:Y:S02]  /*6fb0*/  LOP3.LUT R12, R12, 0x60, RZ, 0xc0, !PT ;  /* 0x000000600c0c7812 */ /* 0x000fe400078ec0ff */
[----:B------:R-:W-:Y:S01]  /*6fc0*/  LOP3.LUT R13, R13, 0x1800, RZ, 0xc0, !PT ;  /* 0x000018000d0d7812 */ /* 0x000fe200078ec0ff */
[----:B------:R-:W-:-:S07]  /*6fd0*/  VIADD R19, R11, 0x1 ;  /* 0x000000010b137836 */ /* 0x000fce0000000000 */
.L_x_177:
[----:B------:R-:W-:-:S03]  /*6fe0*/  UMOV UR4, 0xffffffff ;  /* 0xffffffff00047882 */ /* 0x000fc60000000000 */
[----:B------:R-:W-:Y:S05]  /*6ff0*/  BRA.DIV UR4, `(.L_x_167) ;  /* 0x00000012040c7947 */ /* 0x000fea000b800000 */
[----:B------:R-:W-:-:S13]  /*7000*/  ELECT P6, URZ, PT ;  /* 0x00000000003f782f */ /* 0x000fda00038c0000 */
.L_x_190:
[----:B------:R-:W-:Y:S04]  /*7010*/  BSSY B1, `(.L_x_168) ;  /* 0x0000041000017945 */ /* 0x000fe80003800000 */
[----:B------:R-:W-:Y:S05]  /*7020*/  @!P6 BRA `(.L_x_169) ;  /* 0x0000000000fce947 */ /* 0x000fea0003800000 */
[----:B------:R-:W0:Y:S02]  /*7030*/  LDC R4, c[0x0][0x28c] ;  /* 0x0000a300ff047b82 */ /* 0x000e240000000800 */
[----:B0-----:R-:W-:-:S13]  /*7040*/  ISETP.GE.AND P0, PT, R4, 0x1, PT ;  /* 0x000000010400780c */ /* 0x001fda0003f06270 */
[----:B------:R-:W-:Y:S05]  /*7050*/  @!P0 BRA `(.L_x_169) ;  /* 0x0000000000f08947 */ /* 0x000fea0003800000 */
[----:B------:R-:W-:Y:S02]  /*7060*/  IMAD.SHL.U32 R20, R20, 0x80, RZ ;  /* 0x0000008014147824 */ /* 0x000fe400078e00ff */
[----:B------:R-:W-:Y:S02]  /*7070*/  IMAD R21, R21, 0x80, R12 ;  /* 0x0000008015157824 */ /* 0x000fe400078e020c */
[----:B------:R-:W-:Y:S02]  /*7080*/  IMAD.MOV.U32 R22, RZ, RZ, RZ ;  /* 0x000000ffff167224 */ /* 0x000fe400078e00ff */
[----:B------:R-:W-:Y:S02]  /*7090*/  IMAD.MOV.U32 R4, RZ, RZ, R19 ;  /* 0x000000ffff047224 */ /* 0x000fe400078e0013 */
[----:B------:R-:W-:Y:S02]  /*70a0*/  IMAD.MOV.U32 R5, RZ, RZ, R3 ;  /* 0x000000ffff057224 */ /* 0x000fe400078e0003 */
[----:B------:R-:W-:-:S02]  /*70b0*/  IMAD.MOV.U32 R6, RZ, RZ, R8 ;  /* 0x000000ffff067224 */ /* 0x000fc400078e0008 */
[----:B------:R-:W-:-:S07]  /*70c0*/  VIADD R24, R20, 0x40 ;  /* 0x0000004014187836 */ /* 0x000fce0000000000 */
.L_x_172:
[----:B------:R-:W0:Y:S01]  /*70d0*/  S2R R15, SR_CgaCtaId ;  /* 0x00000000000f7919 */ /* 0x000e220000008800 */
[----:B------:R-:W-:Y:S02]  /*70e0*/  MOV R14, 0x400 ;  /* 0x00000400000e7802 */ /* 0x000fe40000000f00 */
[----:B------:R-:W-:Y:S02]  /*70f0*/  ISETP.NE.AND P1, PT, R0, RZ, PT ;  /* 0x000000ff0000720c */ /* 0x000fe40003f25270 */
[----:B0-----:R-:W-:Y:S02]  /*7100*/  LEA R25, R15, R14, 0x18 ;  /* 0x0000000e0f197211 */ /* 0x001fe400078ec0ff */
[----:B------:R-:W-:-:S09]  /*7110*/  SHF.L.U32 R14, R5, 0x1f, RZ ;  /* 0x0000001f050e7819 */ /* 0x000fd200000006ff */
[----:B------:R-:W0:Y:S01]  /*7120*/  @!P1 LDC R15, c[0x0][0x500] ;  /* 0x00014000ff0f9b82 */ /* 0x000e220000000800 */
[----:B------:R-:W-:-:S04]  /*7130*/  IMAD R23, R6, 0x8, R25 ;  /* 0x0000000806177824 */ /* 0x000fc800078e0219 */
[----:B------:R-:W1:Y:S02]  /*7140*/  SYNCS.PHASECHK.TRANS64.TRYWAIT P0, [R23+URZ+0x30], R14 ;  /* 0x0000300e170075a7 */ /* 0x000e64000800017f */
[----:B-1----:R-:W-:Y:S05]  /*7150*/  @!P0 BRA `(.L_x_170) ;  /* 0x0000000c00d48947 */ /* 0x002fea0003800000 */
.L_x_191:
[----:B-1----:R-:W-:Y:S01]  /*7160*/  PRMT R14, R9, 0x9910, RZ ;  /* 0x00009910090e7816 */ /* 0x002fe200000000ff */
[----:B0-----:R0:W-:Y:S03]  /*7170*/  @!P1 SYNCS.ARRIVE.TRANS64 RZ, [R23+URZ], R15 ;  /* 0x0000000f17ff99a7 */ /* 0x0011e6000800003f */
[----:B------:R-:W-:-:S13]  /*7180*/  ISETP.NE.AND P0, PT, R14, 0x2, PT ;  /* 0x000000020e00780c */ /* 0x000fda0003f05270 */
[----:B0-----:R-:W-:Y:S05]  /*7190*/  @P0 BRA `(.L_x_171) ;  /* 0x0000000000040947 */ /* 0x001fea0003800000 */
[----:B------:R-:W-:Y:S01]  /*71a0*/  BPT.TRAP 0x1 ;  /* 0x000000040000795c */ /* 0x000fe20000300000 */
.L_x_171:
[C---:B------:R-:W-:Y:S01]  /*71b0*/  IMAD R14, R6.reuse, 0x2000, R13 ;  /* 0x00002000060e7824 */ /* 0x040fe200078e020d */
[----:B------:R-:W-:Y:S01]  /*71c0*/  R2UR UR25, R23 ;  /* 0x00000000171972ca */ /* 0x000fe200000e0000 */
[--C-:B------:R-:W-:Y:S01]  /*71d0*/  IMAD R15, R6, 0x4000, R25.reuse ;  /* 0x00004000060f7824 */ /* 0x100fe200078e0219 */
[----:B------:R-:W-:Y:S01]  /*71e0*/  R2UR UR27, R22 ;  /* 0x00000000161b72ca */ /* 0x000fe200000e0000 */
[----:B------:R-:W-:Y:S01]  /*71f0*/  IMAD R14, R14, 0x2, R25 ;  /* 0x000000020e0e7824 */ /* 0x000fe200078e0219 */
[----:B------:R-:W-:Y:S01]  /*7200*/  R2UR UR28, R7 ;  /* 0x00000000071c72ca */ /* 0x000fe200000e0000 */
[----:B------:R-:W-:Y:S01]  /*7210*/  VIADD R4, R4, 0xffffffff ;  /* 0xffffffff04047836 */ /* 0x000fe20000000000 */
[----:B------:R-:W-:Y:S01]  /*7220*/  R2UR UR16, R15 ;  /* 0x000000000f1072ca */ /* 0x000fe200000e0000 */
[----:B------:R-:W-:Y:S01]  /*7230*/  UIADD3 UR4, UP0, UR22, 0xf0, URZ ;  /* 0x000000f016047890 */ /* 0x000fe2000ff1e03f */
[----:B------:R-:W-:Y:S01]  /*7240*/  R2UR UR8, R14 ;  /* 0x000000000e0872ca */ /* 0x000fe200000e0000 */
[----:B------:R-:W-:Y:S01]  /*7250*/  UIADD3 UR30, UP1, UR22, 0x1f0, URZ ;  /* 0x000001f0161e7890 */ /* 0x000fe2000ff3e03f */
[----:B------:R-:W-:Y:S01]  /*7260*/  R2UR UR26, R20 ;  /* 0x00000000141a72ca */ /* 0x000fe200000e0000 */
[----:B------:R-:W-:Y:S01]  /*7270*/  UIADD3.X UR5, URZ, UR23, URZ, UP0, !UPT ;  /* 0x000000173f057290 */ /* 0x000fe200087fe43f */
[----:B------:R-:W-:Y:S01]  /*7280*/  R2UR UR18, R24 ;  /* 0x00000000181272ca */ /* 0x000fe200000e0000 */
[----:B------:R-:W-:Y:S01]  /*7290*/  VIADD R6, R6, 0x1 ;  /* 0x0000000106067836 */ /* 0x000fe20000000000 */
[----:B------:R-:W-:Y:S01]  /*72a0*/  R2UR UR11, R21 ;  /* 0x00000000150b72ca */ /* 0x000fe200000e0000 */
[----:B------:R-:W-:Y:S01]  /*72b0*/  UIADD3.X UR31, URZ, UR23, URZ, UP1, !UPT ;  /* 0x000000173f1f7290 */ /* 0x000fe20008ffe43f */
[----:B------:R-:W-:Y:S01]  /*72c0*/  ISETP.GT.AND P1, PT, R4, 0x1, PT ;  /* 0x000000010400780c */ /* 0x000fe20003f24270 */
[----:B------:R-:W-:Y:S01]  /*72d0*/  UMOV UR6, 0x0 ;  /* 0x0000000000067882 */ /* 0x000fe20000000000 */
[----:B------:R-:W-:Y:S01]  /*72e0*/  ISETP.NE.AND P0, PT, R6, 0x6, PT ;  /* 0x000000060600780c */ /* 0x000fe20003f05270 */
[----:B------:R-:W-:Y:S01]  /*72f0*/  UIADD3 UR24, UR16, 0x180, URZ ;  /* 0x0000018010187890 */ /* 0x000fe2000fffe03f */
[----:B------:R-:W-:Y:S01]  /*7300*/  VIADD R22, R22, 0x40 ;  /* 0x0000004016167836 */ /* 0x000fe20000000000 */
[----:B------:R-:W-:Y:S01]  /*7310*/  UIADD3 UR16, UR16, 0x2180, URZ ;  /* 0x0000218010107890 */ /* 0x000fe2000fffe03f */
[----:B------:R-:W-:Y:S01]  /*7320*/  SEL R14, RZ, 0x1, P0 ;  /* 0x00000001ff0e7807 */ /* 0x000fe20000000000 */
[----:B------:R-:W-:Y:S01]  /*7330*/  UIADD3 UR8, UR8, 0x18180, URZ ;  /* 0x0001818008087890 */ /* 0x000fe2000fffe03f */
[----:B------:R-:W-:Y:S01]  /*7340*/  SEL R6, R6, RZ, P0 ;  /* 0x000000ff06067207 */ /* 0x000fe20000000000 */
[----:B------:R-:W-:Y:S01]  /*7350*/  UMOV UR7, 0x10000000 ;  /* 0x1000000000077882 */ /* 0x000fe20000000000 */
[----:B------:R-:W-:Y:S01]  /*7360*/  UMOV UR17, UR25 ;  /* 0x0000001900117c82 */ /* 0x000fe20008000000 */
[----:B------:R-:W-:Y:S01]  /*7370*/  UMOV UR19, UR27 ;  /* 0x0000001b00137c82 */ /* 0x000fe20008000000 */
[----:B------:R-:W-:Y:S01]  /*7380*/  UMOV UR20, UR28 ;  /* 0x0000001c00147c82 */ /* 0x000fe20008000000 */
[----:B------:R0:W-:Y:S01]  /*7390*/  UTMALDG.3D [UR24], [UR4], desc[UR6] ;  /* 0x00000618040075b4 */ /* 0x0001e20008011000 */
[----:B------:R-:W-:Y:S01]  /*73a0*/  UMOV UR21, 0xf0000 ;  /* 0x000f000000157882 */ /* 0x000fe20000000000 */
[----:B------:R-:W-:Y:S01]  /*73b0*/  UMOV UR9, UR25 ;  /* 0x0000001900097c82 */ /* 0x000fe20008000000 */
[----:B------:R-:W-:Y:S01]  /*73c0*/  UMOV UR10, UR27 ;  /* 0x0000001b000a7c82 */ /* 0x000fe20008000000 */
[----:B------:R-:W-:Y:S01]  /*73d0*/  UMOV UR12, UR28 ;  /* 0x0000001c000c7c82 */ /* 0x000fe20008000000 */
[----:B------:R-:W-:Y:S01]  /*73e0*/  LOP3.LUT R5, R5, R14, RZ, 0x3c, !PT ;  /* 0x0000000e05057212 */ /* 0x000fe200078e3cff */
[----:B------:R0:W-:Y:S01]  /*73f0*/  UTMALDG.3D [UR16], [UR4], desc[UR6] ;  /* 0x00000610040075b4 */ /* 0x0001e20008011000 */
[----:B------:R0:W-:Y:S02]  /*7400*/  UTMALDG.3D.MULTICAST [UR8], [UR30], UR21, desc[UR6] ;  /* 0x000006081e0073b4 */ /* 0x0001e40008011815 */
[----:B0-----:R-:W-:Y:S05]  /*7410*/  @P1 BRA `(.L_x_172) ;  /* 0xfffffffc002c1947 */ /* 0x001fea000383ffff */
.L_x_169:
[----:B------:R-:W-:Y:S05]  /*7420*/  BSYNC B1 ;  /* 0x0000000000017941 */ /* 0x000fea0003800000 */
.L_x_168:
[----:B------:R-:W-:Y:S01]  /*7430*/  LOP3.LUT P1, RZ, R10, 0xff, RZ, 0xc0, !PT ;  /* 0x000000ff0aff7812 */ /* 0x000fe2000782c0ff */
[C---:B------:R-:W-:Y:S01]  /*7440*/  IMAD.IADD R7, R11.reuse, 0x1, R8 ;  /* 0x000000010b077824 */ /* 0x040fe200078e0208 */
[----:B------:R-:W-:Y:S01]  /*7450*/  ULDC.64 UR4, c[0x0][0x650] ;  /* 0x0001940000047ab9 */ /* 0x000fe20000000a00 */
[----:B------:R-:W-:Y:S01]  /*7460*/  ISETP.GE.U32.AND P2, PT, R11, 0x6, PT ;  /* 0x000000060b00780c */ /* 0x000fe20003f46070 */
[----:B------:R-:W-:Y:S01]  /*7470*/  BSSY B1, `(.L_x_173) ;  /* 0x000006c000017945 */ /* 0x000fe20003800000 */
[----:B------:R-:W-:Y:S01]  /*7480*/  IMAD.MOV.U32 R20, RZ, RZ, -0x1 ;  /* 0xffffffffff147424 */ /* 0x000fe200078e00ff */
[----:B------:R-:W-:Y:S01]  /*7490*/  ISETP.GT.U32.AND P0, PT, R7, 0x5, PT ;  /* 0x000000050700780c */ /* 0x000fe20003f04070 */
[----:B------:R-:W-:Y:S01]  /*74a0*/  IMAD.MOV.U32 R21, RZ, RZ, -0x1 ;  /* 0xffffffffff157424 */ /* 0x000fe200078e00ff */
[----:B------:R-:W-:Y:S02]  /*74b0*/  PRMT R10, RZ, 0x7610, R10 ;  /* 0x00007610ff0a7816 */ /* 0x000fe4000000000a */
[----:B------:R-:W-:-:S03]  /*74c0*/  ISETP.LT.U32.AND P0, PT, R11, 0x6, P0 ;  /* 0x000000060b00780c */ /* 0x000fc60000701070 */
[----:B------:R-:W0:Y:S01]  /*74d0*/  @P1 S2R R5, SR_CgaCtaId ;  /* 0x0000000000051919 */ /* 0x000e220000008800 */
[----:B------:R-:W-:-:S04]  /*74e0*/  @P1 MOV R4, 0x400 ;  /* 0x0000040000041802 */ /* 0x000fc80000000f00 */
[----:B0-----:R-:W-:Y:S01]  /*74f0*/  @P1 LEA R6, R5, R4, 0x18 ;  /* 0x0000000405061211 */ /* 0x001fe200078ec0ff */
[----:B------:R-:W-:Y:S01]  /*7500*/  IMAD.WIDE.U32 R4, R7, -0x55555555, RZ ;  /* 0xaaaaaaab07047825 */ /* 0x000fe200078e00ff */
[----:B------:R-:W-:Y:S02]  /*7510*/  SEL R4, RZ, 0x1, !P0 ;  /* 0x00000001ff047807 */ /* 0x000fe40004000000 */
[----:B------:R0:W-:Y:S01]  /*7520*/  @P1 SYNCS.ARRIVE.TRANS64.A1T0 RZ, [R6+URZ+0x78], RZ ;  /* 0x000078ff06ff19a7 */ /* 0x0001e2000810003f */
[----:B------:R-:W-:Y:S02]  /*7530*/  IADD3 R16, P1, R16, UR36, RZ ;  /* 0x0000002410107c10 */ /* 0x000fe4000ff3e0ff */
[----:B------:R-:W-:Y:S02]  /*7540*/  LOP3.LUT R3, R3, R4, RZ, 0x3c, !PT ;  /* 0x0000000403037212 */ /* 0x000fe400078e3cff */
[----:B------:R-:W-:Y:S02]  /*7550*/  IADD3.X R17, R17, UR42, RZ, P1, !PT ;  /* 0x0000002a11117c10 */ /* 0x000fe40008ffe4ff */
[----:B------:R-:W-:-:S02]  /*7560*/  ISETP.GE.U32.AND P0, PT, R16, UR4, PT ;  /* 0x0000000410007c0c */ /* 0x000fc4000bf06070 */
[----:B0-----:R-:W-:Y:S02]  /*7570*/  SHF.R.U32.HI R6, RZ, 0x2, R5 ;  /* 0x00000002ff067819 */ /* 0x001fe40000011605 */
[----:B------:R-:W-:Y:S02]  /*7580*/  ISETP.GE.U32.AND.EX P0, PT, R17, UR5, PT, P0 ;  /* 0x0000000511007c0c */ /* 0x000fe4000bf06100 */
[----:B------:R-:W-:Y:S01]  /*7590*/  @P2 LOP3.LUT R3, R3, 0x1, R6, 0x78, !PT ;  /* 0x0000000103032812 */ /* 0x000fe200078e7806 */
[----:B------:R-:W-:Y:S01]  /*75a0*/  IMAD R8, R6, -0x6, R7 ;  /* 0xfffffffa06087824 */ /* 0x000fe200078e0207 */
[----:B------:R-:W-:Y:S01]  /*75b0*/  PRMT R4, RZ, 0x7610, R4 ;  /* 0x00007610ff047816 */ /* 0x000fe20000000004 */
[----:B------:R-:W-:-:S08]  /*75c0*/  IMAD.MOV.U32 R7, RZ, RZ, -0x1 ;  /* 0xffffffffff077424 */ /* 0x000fd000078e00ff */
[----:B------:R-:W-:Y:S05]  /*75d0*/  @P0 BRA `(.L_x_174) ;  /* 0x0000000400540947 */ /* 0x000fea0003800000 */
[----:B------:R-:W0:Y:S01]  /*75e0*/  S2R R15, SR_CTAID.X ;  /* 0x00000000000f7919 */ /* 0x000e220000002500 */
[----:B------:R-:W-:Y:S01]  /*75f0*/  ULDC.64 UR4, c[0x0][0x628] ;  /* 0x00018a0000047ab9 */ /* 0x000fe20000000a00 */
[----:B------:R-:W-:Y:S01]  /*7600*/  ULDC UR7, c[0x0][0x630] ;  /* 0x00018c0000077ab9 */ /* 0x000fe20000000800 */
[----:B------:R-:W-:Y:S01]  /*7610*/  ISETP.NE.U32.AND P0, PT, RZ, UR4, PT ;  /* 0x00000004ff007c0c */ /* 0x000fe2000bf05070 */
[----:B------:R-:W1:Y:S01]  /*7620*/  S2R R20, SR_CTAID.Y ;  /* 0x0000000000147919 */ /* 0x000e620000002600 */
[----:B------:R-:W-:Y:S01]  /*7630*/  ULDC UR8, c[0x0][0x150] ;  /* 0x0000540000087ab9 */ /* 0x000fe20000000800 */
[----:B------:R-:W-:Y:S01]  /*7640*/  IMAD.MOV.U32 R4, RZ, RZ, R16 ;  /* 0x000000ffff047224 */ /* 0x000fe200078e0010 */
[----:B------:R-:W-:Y:S01]  /*7650*/  ISETP.NE.AND.EX P0, PT, RZ, UR5, PT, P0 ;  /* 0x00000005ff007c0c */ /* 0x000fe2000bf05300 */
[----:B------:R-:W-:Y:S01]  /*7660*/  IMAD.MOV.U32 R5, RZ, RZ, R17 ;  /* 0x000000ffff057224 */ /* 0x000fe200078e0011 */
[----:B0-----:R-:W-:-:S11]  /*7670*/  I2FP.F32.U32 R22, R15 ;  /* 0x0000000f00167245 */ /* 0x001fd60000201000 */
[----:B------:R-:W-:Y:S05]  /*7680*/  @!P0 BRA `(.L_x_175) ;  /* 0x0000000000288947 */ /* 0x000fea0003800000 */
[----:B------:R-:W-:Y:S02]  /*7690*/  ULDC UR6, c[0x0][0x634] ;  /* 0x00018d0000067ab9 */ /* 0x000fe40000000800 */
[----:B------:R-:W-:-:S05]  /*76a0*/  IADD3 R5, P0, R16, UR6, RZ ;  /* 0x0000000610057c10 */ /* 0x000fca000ff1e0ff */
[----:B------:R-:W-:-:S04]  /*76b0*/  IMAD.X R21, RZ, RZ, R17, P0 ;  /* 0x000000ffff157224 */ /* 0x000fc800000e0611 */
[----:B------:R-:W-:-:S04]  /*76c0*/  IMAD.WIDE.U32 R6, R21, UR4, RZ ;  /* 0x0000000415067c25 */ /* 0x000fc8000f8e00ff */
[----:B------:R-:W-:-:S04]  /*76d0*/  IMAD.WIDE.U32 R6, P0, R5, UR5, R6 ;  /* 0x0000000505067c25 */ /* 0x000fc8000f800006 */
[----:B------:R-:W-:-:S04]  /*76e0*/  IMAD.WIDE.U32 R4, R5, UR4, RZ ;  /* 0x0000000405047c25 */ /* 0x000fc8000f8e00ff */
[----:B------:R-:W-:Y:S01]  /*76f0*/  IMAD.MOV.U32 R4, RZ, RZ, R7 ;  /* 0x000000ffff047224 */ /* 0x000fe200078e0007 */
[----:B------:R-:W-:Y:S01]  /*7700*/  IADD3 RZ, P1, R5, R6, RZ ;  /* 0x0000000605ff7210 */ /* 0x000fe20007f3e0ff */
[----:B------:R-:W-:-:S04]  /*7710*/  IMAD.X R5, RZ, RZ, RZ, P0 ;  /* 0x000000ffff057224 */ /* 0x000fc800000e06ff */
[----:B------:R-:W-:-:S08]  /*7720*/  IMAD.WIDE.U32.X R4, R21, UR5, R4, P1 ;  /* 0x0000000515047c25 */ /* 0x000fd000088e0404 */
.L_x_175:
[--C-:B------:R-:W-:Y:S01]  /*7730*/  SHF.R.U64 R14, R4, UR7, R5.reuse ;  /* 0x00000007040e7c19 */ /* 0x100fe20008001205 */
[----:B------:R-:W-:Y:S01]  /*7740*/  FMUL R22, R22, UR8 ;  /* 0x0000000816167c20 */ /* 0x000fe20008400000 */
[----:B------:R-:W-:Y:S01]  /*7750*/  SHF.R.U32.HI R4, RZ, UR7, R5 ;  /* 0x00000007ff047c19 */ /* 0x000fe20008011605 */
[----:B------:R-:W0:Y:S01]  /*7760*/  LDC R6, c[0x0][0x144] ;  /* 0x00005100ff067b82 */ /* 0x000e220000000800 */
[----:B------:R-:W-:Y:S01]  /*7770*/  IADD3 R5, P0, RZ, -R14, RZ ;  /* 0x8000000eff057210 */ /* 0x000fe20007f1e0ff */
[----:B------:R-:W-:Y:S01]  /*7780*/  ULDC UR6, c[0x0][0x154] ;  /* 0x0000550000067ab9 */ /* 0x000fe20000000800 */
[----:B-1----:R-:W-:Y:S01]  /*7790*/  I2FP.F32.U32 R7, R20 ;  /* 0x0000001400077245 */ /* 0x002fe20000201000 */
[----:B------:R-:W1:Y:S01]  /*77a0*/  F2I.U32.TRUNC.NTZ R22, R22 ;  /* 0x0000001600167305 */ /* 0x000e62000020f000 */
[----:B------:R-:W-:Y:S01]  /*77b0*/  ULDC.64 UR4, c[0x0][0x620] ;  /* 0x0001880000047ab9 */ /* 0x000fe20000000a00 */
[----:B------:R-:W-:Y:S01]  /*77c0*/  IMAD.X R4, RZ, RZ, ~R4, P0 ;  /* 0x000000ffff047224 */ /* 0x000fe200000e0e04 */
[----:B------:R-:W-:Y:S01]  /*77d0*/  ISETP.NE.AND P2, PT, R2, 0x1, PT ;  /* 0x000000010200780c */ /* 0x000fe20003f45270 */
[----:B------:R-:W-:Y:S01]  /*77e0*/  FMUL R23, R7, UR6 ;  /* 0x0000000607177c20 */ /* 0x000fe20008400000 */
[----:B------:R-:W2:Y:S01]  /*77f0*/  LDC R25, c[0x0][0x148] ;  /* 0x00005200ff197b82 */ /* 0x000ea20000000800 */
[----:B------:R-:W-:Y:S01]  /*7800*/  IMAD R4, R4, UR4, RZ ;  /* 0x0000000404047c24 */ /* 0x000fe2000f8e02ff */
[----:B------:R-:W-:-:S02]  /*7810*/  ULDC.64 UR6, c[0x0][0x640] ;  /* 0x0001900000067ab9 */ /* 0x000fc40000000a00 */
[----:B------:R-:W-:Y:S01]  /*7820*/  ISETP.NE.U32.AND P0, PT, RZ, UR6, PT ;  /* 0x00000006ff007c0c */ /* 0x000fe2000bf05070 */
[----:B------:R-:W3:Y:S01]  /*7830*/  F2I.U32.TRUNC.NTZ R23, R23 ;  /* 0x0000001700177305 */ /* 0x000ee2000020f000 */
[C---:B------:R-:W-:Y:S02]  /*7840*/  IMAD R7, R5.reuse, UR5, R4 ;  /* 0x0000000505077c24 */ /* 0x040fe4000f8e0204 */
[----:B------:R-:W-:Y:S01]  /*7850*/  IMAD.WIDE.U32 R4, R5, UR4, R16 ;  /* 0x0000000405047c25 */ /* 0x000fe2000f8e0010 */
[----:B------:R-:W-:Y:S01]  /*7860*/  ULDC UR4, c[0x0][0x618] ;  /* 0x0001860000047ab9 */ /* 0x000fe20000000800 */
[----:B------:R-:W-:Y:S02]  /*7870*/  ISETP.NE.AND.EX P0, PT, RZ, UR7, PT, P0 ;  /* 0x00000007ff007c0c */ /* 0x000fe4000bf05300 */
[----:B------:R-:W-:Y:S02]  /*7880*/  IMAD.IADD R5, R5, 0x1, R7 ;  /* 0x0000000105057824 */ /* 0x000fe400078e0207 */
[----:B-1----:R-:W-:-:S03]  /*7890*/  IMAD.MOV R22, RZ, RZ, -R22 ;  /* 0x000000ffff167224 */ /* 0x002fc600078e0a16 */
[----:B------:R-:W-:Y:S01]  /*78a0*/  SHF.R.U64 R21, R4, UR4, R5 ;  /* 0x0000000404157c19 */ /* 0x000fe20008001205 */
[----:B0-----:R-:W-:Y:S01]  /*78b0*/  IMAD R15, R6, R22, R15 ;  /* 0x00000016060f7224 */ /* 0x001fe200078e020f */
[----:B------:R-:W-:Y:S01]  /*78c0*/  SHF.R.U32.HI R4, RZ, UR4, R5 ;  /* 0x00000004ff047c19 */ /* 0x000fe20008011605 */
[----:B------:R-:W-:Y:S01]  /*78d0*/  ULDC UR4, c[0x0][0x608] ;  /* 0x0001820000047ab9 */ /* 0x000fe20000000800 */
[----:B---3--:R-:W-:Y:S02]  /*78e0*/  IMAD.MOV R6, RZ, RZ, -R23 ;  /* 0x000000ffff067224 */ /* 0x008fe400078e0a17 */
[--C-:B------:R-:W-:Y:S02]  /*78f0*/  SHF.R.U64 R22, R21, UR4, R4.reuse ;  /* 0x0000000415167c19 */ /* 0x100fe40008001204 */
[----:B------:R-:W-:Y:S01]  /*7900*/  SHF.R.U32.HI R5, RZ, UR4, R4 ;  /* 0x00000004ff057c19 */ /* 0x000fe20008011604 */
[----:B------:R-:W-:Y:S01]  /*7910*/  ULDC UR4, c[0x0][0x658] ;  /* 0x0001960000047ab9 */ /* 0x000fe20000000800 */
[----:B--2---:R-:W-:-:S02]  /*7920*/  @P2 IMAD R15, R25, R6, R20 ;  /* 0x00000006190f2224 */ /* 0x004fc400078e0214 */
[--C-:B------:R-:W-:Y:S02]  /*7930*/  SHF.R.U64 R20, R22, UR4, R5.reuse ;  /* 0x0000000416147c19 */ /* 0x100fe40008001205 */
[----:B------:R-:W-:-:S03]  /*7940*/  SHF.R.U32.HI R23, RZ, UR4, R5 ;  /* 0x00000004ff177c19 */ /* 0x000fc60008011605 */
[----:B------:R-:W-:Y:S02]  /*7950*/  IMAD.MOV.U32 R6, RZ, RZ, R20 ;  /* 0x000000ffff067224 */ /* 0x000fe400078e0014 */
[----:B------:R-:W-:Y:S01]  /*7960*/  IMAD.MOV.U32 R5, RZ, RZ, R23 ;  /* 0x000000ffff057224 */ /* 0x000fe200078e0017 */
[----:B------:R-:W-:Y:S06]  /*7970*/  @!P0 BRA `(.L_x_176) ;  /* 0x00000000002c8947 */ /* 0x000fec0003800000 */
        /* <DEDUP_REMOVED lines=9> */
[----:B------:R-:W-:-:S04]  /*7a10*/  IMAD.WIDE.U32.X R4, R23, UR7, R4, P1 ;  /* 0x0000000717047c25 */ /* 0x000fc800088e0404 */
[----:B------:R-:W-:-:S07]  /*7a20*/  IMAD.MOV.U32 R6, RZ, RZ, R4 ;  /* 0x000000ffff067224 */ /* 0x000fce00078e0004 */
.L_x_176:
[----:B------:R-:W-:Y:S01]  /*7a30*/  ULDC UR4, c[0x0][0x648] ;  /* 0x0001920000047ab9 */ /* 0x000fe20000000800 */
[----:B------:R-:W-:Y:S01]  /*7a40*/  LOP3.LUT R4, R22, UR14, RZ, 0xc0, !PT ;  /* 0x0000000e16047c12 */ /* 0x000fe2000f8ec0ff */
[----:B------:R-:W-:Y:S01]  /*7a50*/  ULDC UR5, c[0x0][0x610] ;  /* 0x0001840000057ab9 */ /* 0x000fe20000000800 */
[----:B------:R-:W-:Y:S01]  /*7a60*/  SHF.R.U64 R5, R6, UR4, R5 ;  /* 0x0000000406057c19 */ /* 0x000fe20008001205 */
[----:B------:R-:W-:Y:S01]  /*7a70*/  ULDC UR4, c[0x0][0x638] ;  /* 0x00018e0000047ab9 */ /* 0x000fe20000000800 */
[----:B------:R-:W-:-:S03]  /*7a80*/  LOP3.LUT R21, R21, UR13, RZ, 0xc0, !PT ;  /* 0x0000000d15157c12 */ /* 0x000fc6000f8ec0ff */
[----:B------:R-:W-:Y:S02]  /*7a90*/  IMAD.MOV R7, RZ, RZ, -R5 ;  /* 0x000000ffff077224 */ /* 0x000fe400078e0a05 */
[----:B------:R-:W-:Y:S02]  /*7aa0*/  IMAD R4, R5, UR15, R4 ;  /* 0x0000000f05047c24 */ /* 0x000fe4000f8e0204 */
[----:B------:R-:W-:Y:S01]  /*7ab0*/  IMAD R20, R7, UR4, R20 ;  /* 0x0000000407147c24 */ /* 0x000fe2000f8e0214 */
[----:B------:R-:W-:Y:S01]  /*7ac0*/  ULDC UR4, c[0x0][0x600] ;  /* 0x0001800000047ab9 */ /* 0x000fe20000000800 */
[----:B------:R-:W-:Y:S02]  /*7ad0*/  IMAD R15, R4, UR5, R15 ;  /* 0x00000005040f7c24 */ /* 0x000fe4000f8e020f */
[----:B------:R-:W-:Y:S02]  /*7ae0*/  IMAD R20, R20, UR4, R21 ;  /* 0x0000000414147c24 */ /* 0x000fe4000f8e0215 */
[----:B------:R-:W-:-:S02]  /*7af0*/  IMAD.MOV.U32 R4, RZ, RZ, 0x1 ;  /* 0x00000001ff047424 */ /* 0x000fc400078e00ff */
[----:B------:R-:W-:Y:S01]  /*7b00*/  IMAD.MOV.U32 R7, RZ, RZ, R14 ;  /* 0x000000ffff077224 */ /* 0x000fe200078e000e */
[----:B------:R-:W-:Y:S02]  /*7b10*/  SEL R21, R20, R15, !P2 ;  /* 0x0000000f14157207 */ /* 0x000fe40005000000 */
[----:B------:R-:W-:-:S07]  /*7b20*/  SEL R20, R15, R20, !P2 ;  /* 0x000000140f147207 */ /* 0x000fce0005000000 */
.L_x_174:
[----:B------:R-:W-:Y:S05]  /*7b30*/  BSYNC B1 ;  /* 0x0000000000017941 */ /* 0x000fea0003800000 */
.L_x_173:
[----:B------:R-:W-:-:S13]  /*7b40*/  LOP3.LUT P0, RZ, R4, 0xff, RZ, 0xc0, !PT ;  /* 0x000000ff04ff7812 */ /* 0x000fda000780c0ff */
[----:B------:R-:W-:Y:S05]  /*7b50*/  @P0 BRA `(.L_x_177) ;  /* 0xfffffff400200947 */ /* 0x000fea000383ffff */
[----:B------:R-:W-:Y:S05]  /*7b60*/  BSYNC B0 ;  /* 0x0000000000007941 */ /* 0x000fea0003800000 */
.L_x_166:
[----:B------:R-:W-:-:S03]  /*7b70*/  UMOV UR4, 0xffffffff ;  /* 0xffffffff00047882 */ /* 0x000fc60000000000 */
[----:B------:R-:W-:Y:S05]  /*7b80*/  BRA.DIV UR4, `(.L_x_178) ;  /* 0x00000006045c7947 */ /* 0x000fea000b800000 */
[----:B------:R-:W-:-:S13]  /*7b90*/  ELECT P6, URZ, PT ;  /* 0x00000000003f782f */ /* 0x000fda00038c0000 */
.L_x_194:
[----:B------:R-:W-:Y:S04]  /*7ba0*/  BSSY B0, `(.L_x_179) ;  /* 0x000003d000007945 */ /* 0x000fe80003800000 */
[----:B------:R-:W-:Y:S05]  /*7bb0*/  @!P6 BRA `(.L_x_180) ;  /* 0x0000000000ece947 */ /* 0x000fea0003800000 */
[----:B------:R-:W-:-:S04]  /*7bc0*/  LOP3.LUT R18, R18, 0x2, RZ, 0xfc, !PT ;  /* 0x0000000212127812 */ /* 0x000fc800078efcff */
[----:B------:R-:W-:-:S13]  /*7bd0*/  ISETP.NE.AND P0, PT, R18, 0x3, PT ;  /* 0x000000031200780c */ /* 0x000fda0003f05270 */
[----:B------:R-:W-:Y:S05]  /*7be0*/  @!P0 BRA `(.L_x_181) ;  /* 0x0000000000048947 */ /* 0x000fea0003800000 */
[----:B------:R-:W-:Y:S01]  /*7bf0*/  BPT.TRAP 0x1 ;  /* 0x000000040000795c */ /* 0x000fe20000300000 */
.L_x_181:
[----:B------:R-:W0:Y:S01]  /*7c00*/  S2R R5, SR_CgaCtaId ;  /* 0x0000000000057919 */ /* 0x000e220000008800 */
[----:B------:R-:W-:Y:S02]  /*7c10*/  MOV R0, 0x400 ;  /* 0x0000040000007802 */ /* 0x000fe40000000f00 */
[----:B------:R-:W-:Y:S02]  /*7c20*/  SHF.L.U32 R2, R3, 0x1f, RZ ;  /* 0x0000001f03027819 */ /* 0x000fe400000006ff */
[----:B0-----:R-:W-:-:S05]  /*7c30*/  LEA R5, R5, R0, 0x18 ;  /* 0x0000000005057211 */ /* 0x001fca00078ec0ff */
[----:B------:R-:W-:-:S04]  /*7c40*/  VIADD R5, R5, 0x30 ;  /* 0x0000003005057836 */ /* 0x000fc80000000000 */
[C---:B------:R-:W-:Y:S02]  /*7c50*/  IMAD R7, R8.reuse, 0x8, R5 ;  /* 0x0000000808077824 */ /* 0x040fe400078e0205 */
[----:B------:R-:W-:Y:S02]  /*7c60*/  VIADD R8, R8, 0x1 ;  /* 0x0000000108087836 */ /* 0x000fe40000000000 */
[----:B------:R-:W0:Y:S03]  /*7c70*/  SYNCS.PHASECHK.TRANS64.TRYWAIT P0, [R7+URZ], R2 ;  /* 0x00000002070075a7 */ /* 0x000e26000800017f */
[----:B------:R-:W-:-:S04]  /*7c80*/  ISETP.NE.AND P1, PT, R8, 0x6, PT ;  /* 0x000000060800780c */ /* 0x000fc80003f25270 */
[----:B------:R-:W-:Y:S02]  /*7c90*/  SEL R0, RZ, 0x1, P1 ;  /* 0x00000001ff007807 */ /* 0x000fe40000800000 */
[----:B------:R-:W-:Y:S02]  /*7ca0*/  SEL R8, R8, RZ, P1 ;  /* 0x000000ff08087207 */ /* 0x000fe40000800000 */
[----:B------:R-:W-:-:S03]  /*7cb0*/  LOP3.LUT R9, R3, R0, RZ, 0x3c, !PT ;  /* 0x0000000003097212 */ /* 0x000fc600078e3cff */
[----:B------:R-:W-:Y:S01]  /*7cc0*/  IMAD R6, R8, 0x8, R5 ;  /* 0x0000000808067824 */ /* 0x000fe200078e0205 */
[----:B------:R-:W-:Y:S01]  /*7cd0*/  SHF.L.U32 R3, R9, 0x1f, RZ ;  /* 0x0000001f09037819 */ /* 0x000fe200000006ff */
[----:B0-----:R-:W-:Y:S06]  /*7ce0*/  @!P0 BRA `(.L_x_182) ;  /* 0x0000000400248947 */ /* 0x001fec0003800000 */
.L_x_195:
[----:B------:R-:W1:Y:S01]  /*7cf0*/  SYNCS.PHASECHK.TRANS64.TRYWAIT P0, [R6+URZ], R3 ;  /* 0x00000003060075a7 */ /* 0x000e62000800017f */
[----:B------:R-:W-:-:S05]  /*7d00*/  VIADD R0, R8, 0x1 ;  /* 0x0000000108007836 */ /* 0x000fca0000000000 */
[----:B------:R-:W-:-:S04]  /*7d10*/  ISETP.NE.AND P1, PT, R0, 0x6, PT ;  /* 0x000000060000780c */ /* 0x000fc80003f25270 */
[----:B0-----:R-:W-:Y:S02]  /*7d20*/  SEL R2, RZ, 0x1, P1 ;  /* 0x00000001ff027807 */ /* 0x001fe40000800000 */
[----:B------:R-:W-:Y:S02]  /*7d30*/  SEL R0, R0, RZ, P1 ;  /* 0x000000ff00007207 */ /* 0x000fe40000800000 */
[----:B------:R-:W-:-:S03]  /*7d40*/  LOP3.LUT R9, R9, R2, RZ, 0x3c, !PT ;  /* 0x0000000209097212 */ /* 0x000fc600078e3cff */
[----:B------:R-:W-:Y:S01]  /*7d50*/  IMAD R7, R0, 0x8, R5 ;  /* 0x0000000800077824 */ /* 0x000fe200078e0205 */
[----:B------:R-:W-:Y:S01]  /*7d60*/  SHF.L.U32 R4, R9, 0x1f, RZ ;  /* 0x0000001f09047819 */ /* 0x000fe200000006ff */
[----:B-1----:R-:W-:Y:S06]  /*7d70*/  @!P0 BRA `(.L_x_183) ;  /* 0x0000000400148947 */ /* 0x002fec0003800000 */
.L_x_196:
[----:B------:R-:W1:Y:S01]  /*7d80*/  SYNCS.PHASECHK.TRANS64.TRYWAIT P0, [R7+URZ], R4 ;  /* 0x00000004070075a7 */ /* 0x000e62000800017f */
[----:B------:R-:W-:-:S05]  /*7d90*/  VIADD R0, R0, 0x1 ;  /* 0x0000000100007836 */ /* 0x000fca0000000000 */
[----:B------:R-:W-:-:S04]  /*7da0*/  ISETP.NE.AND P1, PT, R0, 0x6, PT ;  /* 0x000000060000780c */ /* 0x000fc80003f25270 */
[----:B------:R-:W-:Y:S02]  /*7db0*/  SEL R2, RZ, 0x1, P1 ;  /* 0x00000001ff027807 */ /* 0x000fe40000800000 */
[----:B------:R-:W-:Y:S02]  /*7dc0*/  SEL R0, R0, RZ, P1 ;  /* 0x000000ff00007207 */ /* 0x000fe40000800000 */
[----:B------:R-:W-:-:S03]  /*7dd0*/  LOP3.LUT R9, R9, R2, RZ, 0x3c, !PT ;  /* 0x0000000209097212 */ /* 0x000fc600078e3cff */
[----:B0-----:R-:W-:Y:S01]  /*7de0*/  IMAD R6, R0, 0x8, R5 ;  /* 0x0000000800067824 */ /* 0x001fe200078e0205 */
[----:B------:R-:W-:Y:S01]  /*7df0*/  SHF.L.U32 R3, R9, 0x1f, RZ ;  /* 0x0000001f09037819 */ /* 0x000fe200000006ff */
[----:B-1----:R-:W-:Y:S06]  /*7e00*/  @!P0 BRA `(.L_x_184) ;  /* 0x0000000400048947 */ /* 0x002fec0003800000 */
.L_x_197:
        /* <DEDUP_REMOVED lines=9> */
.L_x_198:
[----:B------:R-:W1:Y:S01]  /*7ea0*/  SYNCS.PHASECHK.TRANS64.TRYWAIT P0, [R7+URZ], R4 ;  /* 0x00000004070075a7 */ /* 0x000e62000800017f */
[----:B------:R-:W-:-:S05]  /*7eb0*/  VIADD R0, R0, 0x1 ;  /* 0x0000000100007836 */ /* 0x000fca0000000000 */
[----:B------:R-:W-:-:S04]  /*7ec0*/  ISETP.NE.AND P1, PT, R0, 0x6, PT ;  /* 0x000000060000780c */ /* 0x000fc80003f25270 */
[----:B------:R-:W-:Y:S02]  /*7ed0*/  SEL R2, RZ, 0x1, P1 ;  /* 0x00000001ff027807 */ /* 0x000fe40000800000 */
[----:B------:R-:W-:Y:S02]  /*7ee0*/  SEL R0, R0, RZ, P1 ;  /* 0x000000ff00007207 */ /* 0x000fe40000800000 */
[----:B------:R-:W-:Y:S01]  /*7ef0*/  LOP3.LUT R2, R9, R2, RZ, 0x3c, !PT ;  /* 0x0000000209027212 */ /* 0x000fe200078e3cff */
[----:B-1----:R-:W-:Y:S06]  /*7f00*/  @!P0 BRA `(.L_x_186) ;  /* 0x0000000000ec8947 */ /* 0x002fec0003800000 */
.L_x_199:
[----:B------:R-:W-:Y:S01]  /*7f10*/  IMAD R5, R0, 0x8, R5 ;  /* 0x0000000800057824 */ /* 0x000fe200078e0205 */
[----:B------:R-:W-:-:S07]  /*7f20*/  SHF.L.U32 R0, R2, 0x1f, RZ ;  /* 0x0000001f02007819 */ /* 0x000fce00000006ff */
.L_x_187:
[----:B--2---:R2:W3:Y:S02]  /*7f30*/  SYNCS.PHASECHK.TRANS64.TRYWAIT P0, [R5+URZ], R0 ;  /* 0x00000000050075a7 */ /* 0x0044e4000800017f */
[----:B---3--:R-:W-:Y:S05]  /*7f40*/  @!P0 NANOSLEEP.SYNCS 0x989680 ;  /* 0x009896800000895d */ /* 0x008fea0003900000 */
[----:B------:R-:W3:Y:S02]  /*7f50*/  @!P0 SYNCS.PHASECHK.TRANS64 P0, [R5+URZ], R0 ;  /* 0x00000000050085a7 */ /* 0x000ee4000800007f */
[----:B---3--:R-:W-:Y:S05]  /*7f60*/  @!P0 BRA `(.L_x_187) ;  /* 0xfffffffc00f08947 */ /* 0x008fea000383ffff */
.L_x_180:
[----:B------:R-:W-:Y:S05]  /*7f70*/  BSYNC B0 ;  /* 0x0000000000007941 */ /* 0x000fea0003800000 */
.L_x_179:
[----:B------:R-:W-:Y:S05]  /*7f80*/  EXIT ;  /* 0x000000000000794d */ /* 0x000fea0003800000 */
.L_x_21:
[----:B-1----:R1:W2:Y:S02]  /*7f90*/  SYNCS.PHASECHK.TRANS64.TRYWAIT P1, [R3+URZ], R0 ;  /* 0x00000000030075a7 */ /* 0x0022a4000802017f */
[----:B--2---:R-:W-:Y:S05]  /*7fa0*/  @!P1 NANOSLEEP.SYNCS 0x989680 ;  /* 0x009896800000995d */ /* 0x004fea0003900000 */
[----:B------:R-:W2:Y:S02]  /*7fb0*/  @!P1 SYNCS.PHASECHK.TRANS64 P1, [R3+URZ], R0 ;  /* 0x00000000030095a7 */ /* 0x000ea4000802007f */
[----:B--2---:R-:W-:Y:S05]  /*7fc0*/  @!P1 BRA `(.L_x_21) ;  /* 0xfffffffc00f09947 */ /* 0x004fea000383ffff */
[----:B------:R-:W-:Y:S05]  /*7fd0*/  BRA `(.L_x_20) ;  /* 0xffffff9800087947 */ /* 0x000fea000383ffff */
.L_x_26:
[----:B-1----:R1:W2:Y:S02]  /*7fe0*/  SYNCS.PHASECHK.TRANS64.TRYWAIT P1, [R5+URZ], R4 ;  /* 0x00000004050075a7 */ /* 0x0022a4000802017f */
[----:B--2---:R-:W-:Y:S05]  /*7ff0*/  @!P1 NANOSLEEP.SYNCS 0x989680 ;  /* 0x009896800000995d */ /* 0x004fea0003900000 */
[----:B------:R-:W2:Y:S02]  /*8000*/  @!P1 SYNCS.PHASECHK.TRANS64 P1, [R5+URZ], R4 ;  /* 0x00000004050095a7 */ /* 0x000ea4000802007f */
[----:B--2---:R-:W-:Y:S05]  /*8010*/  @!P1 BRA `(.L_x_26) ;  /* 0xfffffffc00f09947 */ /* 0x004fea000383ffff */
[----:B------:R-:W-:Y:S05]  /*8020*/  BRA `(.L_x_25) ;  /* 0xffffff9800e47947 */ /* 0x000fea000383ffff */
.L_x_167:
[----:B------:R-:W-:Y:S01]  /*8030*/  BSSY B1, `(.L_x_188) ;  /* 0x0000006000017945 */ /* 0x000fe20003800000 */
[----:B------:R-:W-:-:S07]  /*8040*/  IMAD.MOV.U32 R15, RZ, RZ, -0x1 ;  /* 0xffffffffff0f7424 */ /* 0x000fce00078e00ff */
[----:B------:R-:W-:Y:S05]  /*8050*/  WARPSYNC.COLLECTIVE R15, `(.L_x_189) ;  /* 0x000000000f0c7348 */ /* 0x000fea0003c00000 */
[----:B------:R-:W-:Y:S02]  /*8060*/  ELECT P6, UR62, PT ;  /* 0x00000000003e782f */ /* 0x000fe400038c0000 */
[----:B------:R-:W-:Y:S01]  /*8070*/  MOV R14, UR62 ;  /* 0x0000003e000e7c02 */ /* 0x000fe20008000f00 */
[----:B------:R-:W-:Y:S10]  /*8080*/  ENDCOLLECTIVE ;  /* 0x000000000000791b */ /* 0x000ff40003800000 */
.L_x_189:
[----:B------:R-:W-:Y:S05]  /*8090*/  BSYNC B1 ;  /* 0x0000000000017941 */ /* 0x000fea0003800000 */
.L_x_188:
[----:B------:R-:W-:Y:S05]  /*80a0*/  BRA `(.L_x_190) ;  /* 0xffffffec00d87947 */ /* 0x000fea000383ffff */
.L_x_170:
[----:B-1----:R1:W2:Y:S02]  /*80b0*/  SYNCS.PHASECHK.TRANS64.TRYWAIT P0, [R23+URZ+0x30], R14 ;  /* 0x0000300e170075a7 */ /* 0x0022a4000800017f */
[----:B--2---:R-:W-:Y:S05]  /*80c0*/  @!P0 NANOSLEEP.SYNCS 0x989680 ;  /* 0x009896800000895d */ /* 0x004fea0003900000 */
[----:B------:R-:W2:Y:S02]  /*80d0*/  @!P0 SYNCS.PHASECHK.TRANS64 P0, [R23+URZ+0x30], R14 ;  /* 0x0000300e170085a7 */ /* 0x000ea4000800007f */
[----:B--2---:R-:W-:Y:S05]  /*80e0*/  @!P0 BRA `(.L_x_170) ;  /* 0xfffffffc00f08947 */ /* 0x004fea000383ffff */
[----:B------:R-:W-:Y:S05]  /*80f0*/  BRA `(.L_x_191) ;  /* 0xfffffff000187947 */ /* 0x000fea000383ffff */
.L_x_178:
[----:B------:R-:W-:Y:S01]  /*8100*/  BSSY B0, `(.L_x_192) ;  /* 0x0000006000007945 */ /* 0x000fe20003800000 */
[----:B------:R-:W-:-:S07]  /*8110*/  IMAD.MOV.U32 R15, RZ, RZ, -0x1 ;  /* 0xffffffffff0f7424 */ /* 0x000fce00078e00ff */
[----:B------:R-:W-:Y:S05]  /*8120*/  WARPSYNC.COLLECTIVE R15, `(.L_x_193) ;  /* 0x000000000f0c7348 */ /* 0x000fea0003c00000 */
[----:B------:R-:W-:Y:S02]  /*8130*/  ELECT P6, UR62, PT ;  /* 0x00000000003e782f */ /* 0x000fe400038c0000 */
[----:B------:R-:W-:Y:S01]  /*8140*/  MOV R14, UR62 ;  /* 0x0000003e000e7c02 */ /* 0x000fe20008000f00 */
[----:B------:R-:W-:Y:S10]  /*8150*/  ENDCOLLECTIVE ;  /* 0x000000000000791b */ /* 0x000ff40003800000 */
.L_x_193:
[----:B------:R-:W-:Y:S05]  /*8160*/  BSYNC B0 ;  /* 0x0000000000007941 */ /* 0x000fea0003800000 */
.L_x_192:
[----:B------:R-:W-:Y:S05]  /*8170*/  BRA `(.L_x_194) ;  /* 0xfffffff800887947 */ /* 0x000fea000383ffff */
.L_x_182:
[----:B0-----:R0:W1:Y:S02]  /*8180*/  SYNCS.PHASECHK.TRANS64.TRYWAIT P0, [R7+URZ], R2 ;  /* 0x00000002070075a7 */ /* 0x001064000800017f */
[----:B-1----:R-:W-:Y:S05]  /*8190*/  @!P0 NANOSLEEP.SYNCS 0x989680 ;  /* 0x009896800000895d */ /* 0x002fea0003900000 */
[----:B------:R-:W1:Y:S02]  /*81a0*/  @!P0 SYNCS.PHASECHK.TRANS64 P0, [R7+URZ], R2 ;  /* 0x00000002070085a7 */ /* 0x000e64000800007f */
[----:B-1----:R-:W-:Y:S05]  /*81b0*/  @!P0 BRA `(.L_x_182) ;  /* 0xfffffffc00f08947 */ /* 0x002fea000383ffff */
[----:B------:R-:W-:Y:S05]  /*81c0*/  BRA `(.L_x_195) ;  /* 0xfffffff800c87947 */ /* 0x000fea000383ffff */
.L_x_183:
[----:B0-----:R0:W1:Y:S02]  /*81d0*/  SYNCS.PHASECHK.TRANS64.TRYWAIT P0, [R6+URZ], R3 ;  /* 0x00000003060075a7 */ /* 0x001064000800017f */
[----:B-1----:R-:W-:Y:S05]  /*81e0*/  @!P0 NANOSLEEP.SYNCS 0x989680 ;  /* 0x009896800000895d */ /* 0x002fea0003900000 */
[----:B------:R-:W1:Y:S02]  /*81f0*/  @!P0 SYNCS.PHASECHK.TRANS64 P0, [R6+URZ], R3 ;  /* 0x00000003060085a7 */ /* 0x000e64000800007f */
[----:B-1----:R-:W-:Y:S05]  /*8200*/  @!P0 BRA `(.L_x_183) ;  /* 0xfffffffc00f08947 */ /* 0x002fea000383ffff */
[----:B------:R-:W-:Y:S05]  /*8210*/  BRA `(.L_x_196) ;  /* 0xfffffff800d87947 */ /* 0x000fea000383ffff */
.L_x_184:
[----:B0-----:R0:W1:Y:S02]  /*8220*/  SYNCS.PHASECHK.TRANS64.TRYWAIT P0, [R7+URZ], R4 ;  /* 0x00000004070075a7 */ /* 0x001064000800017f */
[----:B-1----:R-:W-:Y:S05]  /*8230*/  @!P0 NANOSLEEP.SYNCS 0x989680 ;  /* 0x009896800000895d */ /* 0x002fea0003900000 */
[----:B------:R-:W1:Y:S02]  /*8240*/  @!P0 SYNCS.PHASECHK.TRANS64 P0, [R7+URZ], R4 ;  /* 0x00000004070085a7 */ /* 0x000e64000800007f */
[----:B-1----:R-:W-:Y:S05]  /*8250*/  @!P0 BRA `(.L_x_184) ;  /* 0xfffffffc00f08947 */ /* 0x002fea000383ffff */
[----:B------:R-:W-:Y:S05]  /*8260*/  BRA `(.L_x_197) ;  /* 0xfffffff800e87947 */ /* 0x000fea000383ffff */
.L_x_185:
[----:B0-----:R0:W1:Y:S02]  /*8270*/  SYNCS.PHASECHK.TRANS64.TRYWAIT P0, [R6+URZ], R3 ;  /* 0x00000003060075a7 */ /* 0x001064000800017f */
[----:B-1----:R-:W-:Y:S05]  /*8280*/  @!P0 NANOSLEEP.SYNCS 0x989680 ;  /* 0x009896800000895d */ /* 0x002fea0003900000 */
[----:B------:R-:W1:Y:S02]  /*8290*/  @!P0 SYNCS.PHASECHK.TRANS64 P0, [R6+URZ], R3 ;  /* 0x00000003060085a7 */ /* 0x000e64000800007f */
[----:B-1----:R-:W-:Y:S05]  /*82a0*/  @!P0 BRA `(.L_x_185) ;  /* 0xfffffffc00f08947 */ /* 0x002fea000383ffff */
[----:B------:R-:W-:Y:S05]  /*82b0*/  BRA `(.L_x_198) ;  /* 0xfffffff800f87947 */ /* 0x000fea000383ffff */
.L_x_186:
[----:B-1----:R1:W2:Y:S02]  /*82c0*/  SYNCS.PHASECHK.TRANS64.TRYWAIT P0, [R7+URZ], R4 ;  /* 0x00000004070075a7 */ /* 0x0022a4000800017f */
[----:B--2---:R-:W-:Y:S05]  /*82d0*/  @!P0 NANOSLEEP.SYNCS 0x989680 ;  /* 0x009896800000895d */ /* 0x004fea0003900000 */
[----:B------:R-:W2:Y:S02]  /*82e0*/  @!P0 SYNCS.PHASECHK.TRANS64 P0, [R7+URZ], R4 ;  /* 0x00000004070085a7 */ /* 0x000ea4000800007f */
[----:B--2---:R-:W-:Y:S05]  /*82f0*/  @!P0 BRA `(.L_x_186) ;  /* 0xfffffffc00f08947 */ /* 0x004fea000383ffff */
[----:B------:R-:W-:Y:S05]  /*8300*/  BRA `(.L_x_199) ;  /* 0xfffffffc00007947 */ /* 0x000fea000383ffff */
.L_x_200:
[----:B------:R-:W-:-:S00]  /*8310*/  BRA `(.L_x_200) ;  /* 0xfffffffc00fc7947 */ /* 0x000fc0000383ffff */
[----:B------:R-:W-:-:S00]  /*8320*/  NOP ;  /* 0x0000000000007918 */ /* 0x000fc00000000000 */
        /* <DEDUP_REMOVED lines=13> */
.L_x_201:


//--------------------- .nv.global.init           --------------------------
	.section	.nv.global.init,"aw",@progbits
.nv.global.init:
	.type		$str$22,@object
	.size		$str$22,($str$23 - $str$22)
$str$22:
        /*0000*/ 	.byte	0x6b, 0x5f, 0x74, 0x69, 0x6c, 0x65, 0x5f, 0x63, 0x6f, 0x75, 0x6e, 0x74, 0x20, 0x3e, 0x3d, 0x20
        /*0010*/ 	.byte	0x31, 0x00
	.type		$str$23,@object
	.size		$str$23,(__unnamed_1 - $str$23)
$str$23:
        /*0012*/ 	.byte	0x2f, 0x74, 0x6d, 0x70, 0x2f, 0x63, 0x75, 0x74, 0x6c, 0x61, 0x73, 0x73, 0x5f, 0x73, 0x77, 0x65
        /*0022*/ 	.byte	0x65, 0x70, 0x5f, 0x73, 0x72, 0x63, 0x2f, 0x69, 0x6e, 0x63, 0x6c, 0x75, 0x64, 0x65, 0x2f, 0x63
        /*0032*/ 	.byte	0x75, 0x74, 0x6c, 0x61, 0x73, 0x73, 0x2f, 0x67, 0x65, 0x6d, 0x6d, 0x2f, 0x63, 0x6f, 0x6c, 0x6c
        /*0042*/ 	.byte	0x65, 0x63, 0x74, 0x69, 0x76, 0x65, 0x2f, 0x73, 0x6d, 0x39, 0x30, 0x5f, 0x6d, 0x6d, 0x61, 0x5f
        /*0052*/ 	.byte	0x74, 0x6d, 0x61, 0x5f, 0x67, 0x6d, 0x6d, 0x61, 0x5f, 0x73, 0x73, 0x5f, 0x77, 0x61, 0x72, 0x70
        /*0062*/ 	.byte	0x73, 0x70, 0x65, 0x63, 0x69, 0x61, 0x6c, 0x69, 0x7a, 0x65, 0x64, 0x2e, 0x68, 0x70, 0x70, 0x00
	.type		__unnamed_1,@object
	.size		__unnamed_1,(.L_0 - __unnamed_1)
__unnamed_1:
        /*0072*/ 	.byte	0x76, 0x6f, 0x69, 0x64, 0x20, 0x63, 0x75, 0x74, 0x6c, 0x61, 0x73, 0x73, 0x3a, 0x3a, 0x67, 0x65
        /* <DEDUP_REMOVED lines=180> */
        /*0bc2*/ 	.byte	0x74, 0x69, 0x74, 0x79, 0x5d, 0x00
.L_0:


//--------------------- .nv.shared._ZN7cutlass13device_kernelINS_4gemm6kernel13GemmUniversalIN4cute5tupleIJiiiiEEENS1_10collective13CollectiveMmaINS1_34MainloopSm90TmaGmmaWarpSpecializedILi6ENS5_IJNS4_1CILi4EEENSA_ILi1EEESC_EEENS1_35KernelTmaWarpSpecializedCooperativeEEENS5_IJNSA_ILi128EEESG_NSA_ILi64EEEEEENS_6half_tENS5_IJSC_llEEESJ_NS5_IJlSC_lEEENS4_8TiledMMAINS4_8MMA_AtomIJNS4_4SM904GMMA26MMA_64x128x16_F32F16F16_SSILNSP_5MajorE1ELSR_0ELNSP_7ScaleInE1ELSS_1EEEEEENS4_6LayoutINS5_IJNSA_ILi2EEESC_SC_EEENS5_IJSC_NSA_ILi0EEESY_EEEEENS5_IJNS4_10UnderscoreES11_S11_EEEEENS4_13SM90_TMA_LOADENS4_14ComposedLayoutINS4_7SwizzleILi3ELi4ELi3EEENS4_18smem_ptr_flag_bitsILi16EEENSV_INS5_IJSH_NSA_ILi8EEEEEENS5_IJSC_SH_EEEEEEEvNS4_8identityENS4_23SM90_TMA_LOAD_MULTICASTENS15_IS17_S19_NSV_INS5_IJS1A_SH_EEENS5_IJSH_SC_EEEEEEEvS1F_EENS_8epilogue10collective6detail29Sm90TmaWarpSpecializedAdapterINS1N_15DefaultEpilogueISJ_SL_SL_NS1M_6thread17LinearCombinationISJ_Li1EffLNS1R_9ScaleType4KindE0ELNS_15FloatRoundStyleE2ESJ_EENS1_15EpilogueDefaultEEEEEvvEEEEvNT_6ParamsE --------------------------
	.section	.nv.shared._ZN7cutlass13device_kernelINS_4gemm6kernel13GemmUniversalIN4cute5tupleIJiiiiEEENS1_10collective13CollectiveMmaINS1_34MainloopSm90TmaGmmaWarpSpecializedILi6ENS5_IJNS4_1CILi4EEENSA_ILi1EEESC_EEENS1_35KernelTmaWarpSpecializedCooperativeEEENS5_IJNSA_ILi128EEESG_NSA_ILi64EEEEEENS_6half_tENS5_IJSC_llEEESJ_NS5_IJlSC_lEEENS4_8TiledMMAINS4_8MMA_AtomIJNS4_4SM904GMMA26MMA_64x128x16_F32F16F16_SSILNSP_5MajorE1ELSR_0ELNSP_7ScaleInE1ELSS_1EEEEEENS4_6LayoutINS5_IJNSA_ILi2EEESC_SC_EEENS5_IJSC_NSA_ILi0EEESY_EEEEENS5_IJNS4_10UnderscoreES11_S11_EEEEENS4_13SM90_TMA_LOADENS4_14ComposedLayoutINS4_7SwizzleILi3ELi4ELi3EEENS4_18smem_ptr_flag_bitsILi16EEENSV_INS5_IJSH_NSA_ILi8EEEEEENS5_IJSC_SH_EEEEEEEvNS4_8identityENS4_23SM90_TMA_LOAD_MULTICASTENS15_IS17_S19_NSV_INS5_IJS1A_SH_EEENS5_IJSH_SC_EEEEEEEvS1F_EENS_8epilogue10collective6detail29Sm90TmaWarpSpecializedAdapterINS1N_15DefaultEpilogueISJ_SL_SL_NS1M_6thread17LinearCombinationISJ_Li1EffLNS1R_9ScaleType4KindE0ELNS_15FloatRoundStyleE2ESJ_EENS1_15EpilogueDefaultEEEEEvvEEEEvNT_6ParamsE,"aw",@nobits
	.sectionflags	@""
	.align	16
	.zero		1024


//--------------------- .nv.shared.reserved.0     --------------------------
	.section	.nv.shared.reserved.0,"aw",@nobits
	.weak		__nv_reservedSMEM_offset_0_alias
	.size		__nv_reservedSMEM_offset_0_alias, 0, 0
	.other		__nv_reservedSMEM_offset_0_alias,@"STO_CUDA_RESERVED_SHARED STV_DEFAULT"
__nv_reservedSMEM_offset_0_alias:
	.zero		0


//--------------------- .nv.global                --------------------------
	.section	.nv.global,"aw",@nobits
.nv.global:
	.type		_ZN40_INTERNAL_45306e7a_4_k_cu_6c43edf2_217924cute1_E,@object
	.size		_ZN40_INTERNAL_45306e7a_4_k_cu_6c43edf2_217924cute1_E,(_ZN40_INTERNAL_45306e7a_4_k_cu_6c43edf2_217924cuda3std3__45__cpo6cbeginE - _ZN40_INTERNAL_45306e7a_4_k_cu_6c43edf2_217924cute1_E)
_ZN40_INTERNAL_45306e7a_4_k_cu_6c43edf2_217924cute1_E:
	.zero		1
	.type		_ZN40_INTERNAL_45306e7a_4_k_cu_6c43edf2_217924cuda3std3__45__cpo6cbeginE,@object
	.size		_ZN40_INTERNAL_45306e7a_4_k_cu_6c43edf2_217924cuda3std3__45__cpo6cbeginE,(_ZN40_INTERNAL_45306e7a_4_k_cu_6c43edf2_217924cuda3std3__48in_placeE - _ZN40_INTERNAL_45306e7a_4_k_cu_6c43edf2_217924cuda3std3__45__cpo6cbeginE)
_ZN40_INTERNAL_45306e7a_4_k_cu_6c43edf2_217924cuda3std3__45__cpo6cbeginE:
	.zero		1
	.type		_ZN40_INTERNAL_45306e7a_4_k_cu_6c43edf2_217924cuda3std3__48in_placeE,@object
	.size		_ZN40_INTERNAL_45306e7a_4_k_cu_6c43edf2_217924cuda3std3__48in_placeE,(_ZN40_INTERNAL_45306e7a_4_k_cu_6c43edf2_217924cuda3std6ranges3__45__cpo9iter_moveE - _ZN40_INTERNAL_45306e7a_4_k_cu_6c43edf2_217924cuda3std3__48in_placeE)
_ZN40_INTERNAL_45306e7a_4_k_cu_6c43edf2_217924cuda3std3__48in_placeE:
	.zero		1
	.type		_ZN40_INTERNAL_45306e7a_4_k_cu_6c43edf2_217924cuda3std6ranges3__45__cpo9iter_moveE,@object
	.size		_ZN40_INTERNAL_45306e7a_4_k_cu_6c43edf2_217924cuda3std6ranges3__45__cpo9iter_moveE,(_ZN40_INTERNAL_45306e7a_4_k_cu_6c43edf2_217924cuda3std3__45__cpo5beginE - _ZN40_INTERNAL_45306e7a_4_k_cu_6c43edf2_217924cuda3std6ranges3__45__cpo9iter_moveE)
_ZN40_INTERNAL_45306e7a_4_k_cu_6c43edf2_217924cuda3std6ranges3__45__cpo9iter_moveE:
	.zero		1
	.type		_ZN40_INTERNAL_45306e7a_4_k_cu_6c43edf2_217924cuda3std3__45__cpo5beginE,@object
	.size		_ZN40_INTERNAL_45306e7a_4_k_cu_6c43edf2_217924cuda3std3__45__cpo5beginE,(_ZN40_INTERNAL_45306e7a_4_k_cu_6c43edf2_217924cuda3std3__442_GLOBAL__N__45306e7a_4_k_cu_6c43edf2_217926ignoreE - _ZN40_INTERNAL_45306e7a_4_k_cu_6c43edf2_217924cuda3std3__45__cpo5beginE)
_ZN40_INTERNAL_45306e7a_4_k_cu_6c43edf2_217924cuda3std3__45__cpo5beginE:
	.zero		1
	.type		_ZN40_INTERNAL_45306e7a_4_k_cu_6c43edf2_217924cuda3std3__442_GLOBAL__N__45306e7a_4_k_cu_6c43edf2_217926ignoreE,@object
	.size		_ZN40_INTERNAL_45306e7a_4_k_cu_6c43edf2_217924cuda3std3__442_GLOBAL__N__45306e7a_4_k_cu_6c43edf2_217926ignoreE,(_ZN40_INTERNAL_45306e7a_4_k_cu_6c43edf2_217924cute7productE - _ZN40_INTERNAL_45306e7a_4_k_cu_6c43edf2_217924cuda3std3__442_GLOBAL__N__45306e7a_4_k_cu_6c43edf2_217926ignoreE)
_ZN40_INTERNAL_45306e7a_4_k_cu_6c43edf2_217924cuda3std3__442_GLOBAL__N__45306e7a_4_k_cu_6c43edf2_217926ignoreE:
	.zero		1
	.type		_ZN40_INTERNAL_45306e7a_4_k_cu_6c43edf2_217924cute7productE,@object
	.size		_ZN40_INTERNAL_45306e7a_4_k_cu_6c43edf2_217924cute7productE,(_ZN40_INTERNAL_45306e7a_4_k_cu_6c43edf2_217924cuda3std3__45__cpo3endE - _ZN40_INTERNAL_45306e7a_4_k_cu_6c43edf2_217924cute7productE)
_ZN40_INTERNAL_45306e7a_4_k_cu_6c43edf2_217924cute7productE:
	.zero		1
	.type		_ZN40_INTERNAL_45306e7a_4_k_cu_6c43edf2_217924cuda3std3__45__cpo3endE,@object
	.size		_ZN40_INTERNAL_45306e7a_4_k_cu_6c43edf2_217924cuda3std3__45__cpo3endE,(_ZN40_INTERNAL_45306e7a_4_k_cu_6c43edf2_217924cuda3std3__419piecewise_constructE - _ZN40_INTERNAL_45306e7a_4_k_cu_6c43edf2_217924cuda3std3__45__cpo3endE)
_ZN40_INTERNAL_45306e7a_4_k_cu_6c43edf2_217924cuda3std3__45__cpo3endE:
	.zero		1
	.type		_ZN40_INTERNAL_45306e7a_4_k_cu_6c43edf2_217924cuda3std3__419piecewise_constructE,@object
	.size		_ZN40_INTERNAL_45306e7a_4_k_cu_6c43edf2_217924cuda3std3__419piecewise_constructE,(_ZN40_INTERNAL_45306e7a_4_k_cu_6c43edf2_217924cuda3std3__45__cpo4cendE - _ZN40_INTERNAL_45306e7a_4_k_cu_6c43edf2_217924cuda3std3__419piecewise_constructE)
_ZN40_INTERNAL_45306e7a_4_k_cu_6c43edf2_217924cuda3std3__419piecewise_constructE:
	.zero		1
	.type		_ZN40_INTERNAL_45306e7a_4_k_cu_6c43edf2_217924cuda3std3__45__cpo4cendE,@object
	.size		_ZN40_INTERNAL_45306e7a_4_k_cu_6c43edf2_217924cuda3std3__45__cpo4cendE,(_ZN40_INTERNAL_45306e7a_4_k_cu_6c43edf2_217924cuda3std6ranges3__45__cpo4swapE - _ZN40_INTERNAL_45306e7a_4_k_cu_6c43edf2_217924cuda3std3__45__cpo4cendE)
_ZN40_INTERNAL_45306e7a_4_k_cu_6c43edf2_217924cuda3std3__45__cpo4cendE:
	.zero		1
	.type		_ZN40_INTERNAL_45306e7a_4_k_cu_6c43edf2_217924cuda3std6ranges3__45__cpo4swapE,@object
	.size		_ZN40_INTERNAL_45306e7a_4_k_cu_6c43edf2_217924cuda3std6ranges3__45__cpo4swapE,(.L_8 - _ZN40_INTERNAL_45306e7a_4_k_cu_6c43edf2_217924cuda3std6ranges3__45__cpo4swapE)
_ZN40_INTERNAL_45306e7a_4_k_cu_6c43edf2_217924cuda3std6ranges3__45__cpo4swapE:
	.zero		1
.L_8:


//--------------------- .nv.constant0._ZN7cutlass13device_kernelINS_4gemm6kernel13GemmUniversalIN4cute5tupleIJiiiiEEENS1_10collective13CollectiveMmaINS1_34MainloopSm90TmaGmmaWarpSpecializedILi6ENS5_IJNS4_1CILi4EEENSA_ILi1EEESC_EEENS1_35KernelTmaWarpSpecializedCooperativeEEENS5_IJNSA_ILi128EEESG_NSA_ILi64EEEEEENS_6half_tENS5_IJSC_llEEESJ_NS5_IJlSC_lEEENS4_8TiledMMAINS4_8MMA_AtomIJNS4_4SM904GMMA26MMA_64x128x16_F32F16F16_SSILNSP_5MajorE1ELSR_0ELNSP_7ScaleInE1ELSS_1EEEEEENS4_6LayoutINS5_IJNSA_ILi2EEESC_SC_EEENS5_IJSC_NSA_ILi0EEESY_EEEEENS5_IJNS4_10UnderscoreES11_S11_EEEEENS4_13SM90_TMA_LOADENS4_14ComposedLayoutINS4_7SwizzleILi3ELi4ELi3EEENS4_18smem_ptr_flag_bitsILi16EEENSV_INS5_IJSH_NSA_ILi8EEEEEENS5_IJSC_SH_EEEEEEEvNS4_8identityENS4_23SM90_TMA_LOAD_MULTICASTENS15_IS17_S19_NSV_INS5_IJS1A_SH_EEENS5_IJSH_SC_EEEEEEEvS1F_EENS_8epilogue10collective6detail29Sm90TmaWarpSpecializedAdapterINS1N_15DefaultEpilogueISJ_SL_SL_NS1M_6thread17LinearCombinationISJ_Li1EffLNS1R_9ScaleType4KindE0ELNS_15FloatRoundStyleE2ESJ_EENS1_15EpilogueDefaultEEEEEvvEEEEvNT_6ParamsE --------------------------
	.section	.nv.constant0._ZN7cutlass13device_kernelINS_4gemm6kernel13GemmUniversalIN4cute5tupleIJiiiiEEENS1_10collective13CollectiveMmaINS1_34MainloopSm90TmaGmmaWarpSpecializedILi6ENS5_IJNS4_1CILi4EEENSA_ILi1EEESC_EEENS1_35KernelTmaWarpSpecializedCooperativeEEENS5_IJNSA_ILi128EEESG_NSA_ILi64EEEEEENS_6half_tENS5_IJSC_llEEESJ_NS5_IJlSC_lEEENS4_8TiledMMAINS4_8MMA_AtomIJNS4_4SM904GMMA26MMA_64x128x16_F32F16F16_SSILNSP_5MajorE1ELSR_0ELNSP_7ScaleInE1ELSS_1EEEEEENS4_6LayoutINS5_IJNSA_ILi2EEESC_SC_EEENS5_IJSC_NSA_ILi0EEESY_EEEEENS5_IJNS4_10UnderscoreES11_S11_EEEEENS4_13SM90_TMA_LOADENS4_14ComposedLayoutINS4_7SwizzleILi3ELi4ELi3EEENS4_18smem_ptr_flag_bitsILi16EEENSV_INS5_IJSH_NSA_ILi8EEEEEENS5_IJSC_SH_EEEEEEEvNS4_8identityENS4_23SM90_TMA_LOAD_MULTICASTENS15_IS17_S19_NSV_INS5_IJS1A_SH_EEENS5_IJSH_SC_EEEEEEEvS1F_EENS_8epilogue10collective6detail29Sm90TmaWarpSpecializedAdapterINS1N_15DefaultEpilogueISJ_SL_SL_NS1M_6thread17LinearCombinationISJ_Li1EffLNS1R_9ScaleType4KindE0ELNS_15FloatRoundStyleE2ESJ_EENS1_15EpilogueDefaultEEEEEvvEEEEvNT_6ParamsE,"a",@progbits
	.sectionflags	@""
	.align	4
.nv.constant0._ZN7cutlass13device_kernelINS_4gemm6kernel13GemmUniversalIN4cute5tupleIJiiiiEEENS1_10collective13CollectiveMmaINS1_34MainloopSm90TmaGmmaWarpSpecializedILi6ENS5_IJNS4_1CILi4EEENSA_ILi1EEESC_EEENS1_35KernelTmaWarpSpecializedCooperativeEEENS5_IJNSA_ILi128EEESG_NSA_ILi64EEEEEENS_6half_tENS5_IJSC_llEEESJ_NS5_IJlSC_lEEENS4_8TiledMMAINS4_8MMA_AtomIJNS4_4SM904GMMA26MMA_64x128x16_F32F16F16_SSILNSP_5MajorE1ELSR_0ELNSP_7ScaleInE1ELSS_1EEEEEENS4_6LayoutINS5_IJNSA_ILi2EEESC_SC_EEENS5_IJSC_NSA_ILi0EEESY_EEEEENS5_IJNS4_10UnderscoreES11_S11_EEEEENS4_13SM90_TMA_LOADENS4_14ComposedLayoutINS4_7SwizzleILi3ELi4ELi3EEENS4_18smem_ptr_flag_bitsILi16EEENSV_INS5_IJSH_NSA_ILi8EEEEEENS5_IJSC_SH_EEEEEEEvNS4_8identityENS4_23SM90_TMA_LOAD_MULTICASTENS15_IS17_S19_NSV_INS5_IJS1A_SH_EEENS5_IJSH_SC_EEEEEEEvS1F_EENS_8epilogue10collective6detail29Sm90TmaWarpSpecializedAdapterINS1N_15DefaultEpilogueISJ_SL_SL_NS1M_6thread17LinearCombinationISJ_Li1EffLNS1R_9ScaleType4KindE0ELNS_15FloatRoundStyleE2ESJ_EENS1_15EpilogueDefaultEEEEEvvEEEEvNT_6ParamsE:
	.zero		1664


//--------------------- SYMBOLS --------------------------

	.type		.nv.reservedSmem.offset0,@object
	.size		.nv.reservedSmem.offset0,0x4
	.type		__assertfail,@function
